//
// Generated by NVIDIA NVVM Compiler
//
// Compiler Build ID: CL-36424714
// Cuda compilation tools, release 13.0, V13.0.88
// Based on NVVM 20.0.0
//

.version 9.0
.target sm_100
.address_size 64

	// .globl	_Z19saxby_atomic_singlePfS_iiS_
// _ZZ19saxby_multiple_warpPfS_iiS_E18shared_dot_product has been demoted

.visible .entry _Z19saxby_atomic_singlePfS_iiS_(
	.param .u64 .ptr .align 1 _Z19saxby_atomic_singlePfS_iiS__param_0,
	.param .u64 .ptr .align 1 _Z19saxby_atomic_singlePfS_iiS__param_1,
	.param .u32 _Z19saxby_atomic_singlePfS_iiS__param_2,
	.param .u32 _Z19saxby_atomic_singlePfS_iiS__param_3,
	.param .u64 .ptr .align 1 _Z19saxby_atomic_singlePfS_iiS__param_4
)
{
	.reg .pred 	%p<10>;
	.reg .b32 	%r<58>;
	.reg .b32 	%f<113>;
	.reg .b64 	%rd<27>;

	ld.param.u64 	%rd6, [_Z19saxby_atomic_singlePfS_iiS__param_0];
	ld.param.u64 	%rd7, [_Z19saxby_atomic_singlePfS_iiS__param_1];
	ld.param.u32 	%r30, [_Z19saxby_atomic_singlePfS_iiS__param_3];
	ld.param.u64 	%rd5, [_Z19saxby_atomic_singlePfS_iiS__param_4];
	cvta.to.global.u64 	%rd1, %rd7;
	cvta.to.global.u64 	%rd2, %rd6;
	mov.u32 	%r31, %tid.x;
	shr.u32 	%r32, %r31, 5;
	and.b32  	%r33, %r31, 31;
	mov.u32 	%r34, %ctaid.x;
	shl.b32 	%r35, %r34, 5;
	or.b32  	%r1, %r32, %r35;
	mul.lo.s32 	%r36, %r30, %r33;
	shr.s32 	%r37, %r36, 31;
	shr.u32 	%r38, %r37, 27;
	add.s32 	%r39, %r36, %r38;
	shr.s32 	%r52, %r39, 5;
	add.s32 	%r40, %r36, %r30;
	shr.s32 	%r41, %r40, 31;
	shr.u32 	%r42, %r41, 27;
	add.s32 	%r43, %r40, %r42;
	shr.s32 	%r44, %r43, 5;
	min.s32 	%r3, %r44, %r30;
	setp.ge.s32 	%p1, %r52, %r3;
	mov.f32 	%f112, 0f00000000;
	@%p1 bra 	$L__BB0_13;
	mul.lo.s32 	%r4, %r30, %r1;
	sub.s32 	%r5, %r3, %r52;
	and.b32  	%r6, %r5, 15;
	sub.s32 	%r45, %r52, %r3;
	setp.gt.u32 	%p2, %r45, -16;
	mov.f32 	%f112, 0f00000000;
	@%p2 bra 	$L__BB0_4;
	and.b32  	%r46, %r5, -16;
	neg.s32 	%r50, %r46;
	add.s64 	%rd3, %rd2, 32;
	add.s32 	%r49, %r52, %r4;
	add.s64 	%rd4, %rd1, 32;
	mov.f32 	%f112, 0f00000000;
$L__BB0_3:
	.pragma "nounroll";
	mul.wide.s32 	%rd8, %r49, 4;
	add.s64 	%rd9, %rd3, %rd8;
	mul.wide.s32 	%rd10, %r52, 4;
	add.s64 	%rd11, %rd4, %rd10;
	ld.global.f32 	%f18, [%rd9+-32];
	ld.global.f32 	%f19, [%rd11+-32];
	fma.rn.f32 	%f20, %f18, %f19, %f112;
	ld.global.f32 	%f21, [%rd9+-28];
	ld.global.f32 	%f22, [%rd11+-28];
	fma.rn.f32 	%f23, %f21, %f22, %f20;
	ld.global.f32 	%f24, [%rd9+-24];
	ld.global.f32 	%f25, [%rd11+-24];
	fma.rn.f32 	%f26, %f24, %f25, %f23;
	ld.global.f32 	%f27, [%rd9+-20];
	ld.global.f32 	%f28, [%rd11+-20];
	fma.rn.f32 	%f29, %f27, %f28, %f26;
	ld.global.f32 	%f30, [%rd9+-16];
	ld.global.f32 	%f31, [%rd11+-16];
	fma.rn.f32 	%f32, %f30, %f31, %f29;
	ld.global.f32 	%f33, [%rd9+-12];
	ld.global.f32 	%f34, [%rd11+-12];
	fma.rn.f32 	%f35, %f33, %f34, %f32;
	ld.global.f32 	%f36, [%rd9+-8];
	ld.global.f32 	%f37, [%rd11+-8];
	fma.rn.f32 	%f38, %f36, %f37, %f35;
	ld.global.f32 	%f39, [%rd9+-4];
	ld.global.f32 	%f40, [%rd11+-4];
	fma.rn.f32 	%f41, %f39, %f40, %f38;
	ld.global.f32 	%f42, [%rd9];
	ld.global.f32 	%f43, [%rd11];
	fma.rn.f32 	%f44, %f42, %f43, %f41;
	ld.global.f32 	%f45, [%rd9+4];
	ld.global.f32 	%f46, [%rd11+4];
	fma.rn.f32 	%f47, %f45, %f46, %f44;
	ld.global.f32 	%f48, [%rd9+8];
	ld.global.f32 	%f49, [%rd11+8];
	fma.rn.f32 	%f50, %f48, %f49, %f47;
	ld.global.f32 	%f51, [%rd9+12];
	ld.global.f32 	%f52, [%rd11+12];
	fma.rn.f32 	%f53, %f51, %f52, %f50;
	ld.global.f32 	%f54, [%rd9+16];
	ld.global.f32 	%f55, [%rd11+16];
	fma.rn.f32 	%f56, %f54, %f55, %f53;
	ld.global.f32 	%f57, [%rd9+20];
	ld.global.f32 	%f58, [%rd11+20];
	fma.rn.f32 	%f59, %f57, %f58, %f56;
	ld.global.f32 	%f60, [%rd9+24];
	ld.global.f32 	%f61, [%rd11+24];
	fma.rn.f32 	%f62, %f60, %f61, %f59;
	ld.global.f32 	%f63, [%rd9+28];
	ld.global.f32 	%f64, [%rd11+28];
	fma.rn.f32 	%f112, %f63, %f64, %f62;
	add.s32 	%r52, %r52, 16;
	add.s32 	%r50, %r50, 16;
	add.s32 	%r49, %r49, 16;
	setp.ne.s32 	%p3, %r50, 0;
	@%p3 bra 	$L__BB0_3;
$L__BB0_4:
	setp.eq.s32 	%p4, %r6, 0;
	@%p4 bra 	$L__BB0_13;
	and.b32  	%r16, %r5, 7;
	setp.lt.u32 	%p5, %r6, 8;
	@%p5 bra 	$L__BB0_7;
	add.s32 	%r47, %r52, %r4;
	mul.wide.s32 	%rd12, %r47, 4;
	add.s64 	%rd13, %rd2, %rd12;
	ld.global.f32 	%f66, [%rd13];
	mul.wide.s32 	%rd14, %r52, 4;
	add.s64 	%rd15, %rd1, %rd14;
	ld.global.f32 	%f67, [%rd15];
	fma.rn.f32 	%f68, %f66, %f67, %f112;
	ld.global.f32 	%f69, [%rd13+4];
	ld.global.f32 	%f70, [%rd15+4];
	fma.rn.f32 	%f71, %f69, %f70, %f68;
	ld.global.f32 	%f72, [%rd13+8];
	ld.global.f32 	%f73, [%rd15+8];
	fma.rn.f32 	%f74, %f72, %f73, %f71;
	ld.global.f32 	%f75, [%rd13+12];
	ld.global.f32 	%f76, [%rd15+12];
	fma.rn.f32 	%f77, %f75, %f76, %f74;
	ld.global.f32 	%f78, [%rd13+16];
	ld.global.f32 	%f79, [%rd15+16];
	fma.rn.f32 	%f80, %f78, %f79, %f77;
	ld.global.f32 	%f81, [%rd13+20];
	ld.global.f32 	%f82, [%rd15+20];
	fma.rn.f32 	%f83, %f81, %f82, %f80;
	ld.global.f32 	%f84, [%rd13+24];
	ld.global.f32 	%f85, [%rd15+24];
	fma.rn.f32 	%f86, %f84, %f85, %f83;
	ld.global.f32 	%f87, [%rd13+28];
	ld.global.f32 	%f88, [%rd15+28];
	fma.rn.f32 	%f112, %f87, %f88, %f86;
	add.s32 	%r52, %r52, 8;
$L__BB0_7:
	setp.eq.s32 	%p6, %r16, 0;
	@%p6 bra 	$L__BB0_13;
	and.b32  	%r19, %r5, 3;
	setp.lt.u32 	%p7, %r16, 4;
	@%p7 bra 	$L__BB0_10;
	add.s32 	%r48, %r52, %r4;
	mul.wide.s32 	%rd16, %r48, 4;
	add.s64 	%rd17, %rd2, %rd16;
	ld.global.f32 	%f90, [%rd17];
	mul.wide.s32 	%rd18, %r52, 4;
	add.s64 	%rd19, %rd1, %rd18;
	ld.global.f32 	%f91, [%rd19];
	fma.rn.f32 	%f92, %f90, %f91, %f112;
	ld.global.f32 	%f93, [%rd17+4];
	ld.global.f32 	%f94, [%rd19+4];
	fma.rn.f32 	%f95, %f93, %f94, %f92;
	ld.global.f32 	%f96, [%rd17+8];
	ld.global.f32 	%f97, [%rd19+8];
	fma.rn.f32 	%f98, %f96, %f97, %f95;
	ld.global.f32 	%f99, [%rd17+12];
	ld.global.f32 	%f100, [%rd19+12];
	fma.rn.f32 	%f112, %f99, %f100, %f98;
	add.s32 	%r52, %r52, 4;
$L__BB0_10:
	setp.eq.s32 	%p8, %r19, 0;
	@%p8 bra 	$L__BB0_13;
	add.s32 	%r56, %r52, %r4;
	neg.s32 	%r55, %r19;
$L__BB0_12:
	.pragma "nounroll";
	mul.wide.s32 	%rd20, %r52, 4;
	add.s64 	%rd21, %rd1, %rd20;
	mul.wide.s32 	%rd22, %r56, 4;
	add.s64 	%rd23, %rd2, %rd22;
	ld.global.f32 	%f101, [%rd23];
	ld.global.f32 	%f102, [%rd21];
	fma.rn.f32 	%f112, %f101, %f102, %f112;
	add.s32 	%r52, %r52, 1;
	add.s32 	%r56, %r56, 1;
	add.s32 	%r55, %r55, 1;
	setp.ne.s32 	%p9, %r55, 0;
	@%p9 bra 	$L__BB0_12;
$L__BB0_13:
	cvta.to.global.u64 	%rd24, %rd5;
	bar.sync 	0;
	mul.wide.s32 	%rd25, %r1, 4;
	add.s64 	%rd26, %rd24, %rd25;
	atom.global.add.f32 	%f103, [%rd26], %f112;
	ret;

}
	// .globl	_Z19saxby_multiple_warpPfS_iiS_
.visible .entry _Z19saxby_multiple_warpPfS_iiS_(
	.param .u64 .ptr .align 1 _Z19saxby_multiple_warpPfS_iiS__param_0,
	.param .u64 .ptr .align 1 _Z19saxby_multiple_warpPfS_iiS__param_1,
	.param .u32 _Z19saxby_multiple_warpPfS_iiS__param_2,
	.param .u32 _Z19saxby_multiple_warpPfS_iiS__param_3,
	.param .u64 .ptr .align 1 _Z19saxby_multiple_warpPfS_iiS__param_4
)
{
	.reg .pred 	%p<18>;
	.reg .b32 	%r<68>;
	.reg .b32 	%f<100>;
	.reg .b64 	%rd<13>;
	// demoted variable
	.shared .align 4 .b8 _ZZ19saxby_multiple_warpPfS_iiS_E18shared_dot_product[128];
	ld.param.u64 	%rd1, [_Z19saxby_multiple_warpPfS_iiS__param_0];
	ld.param.u64 	%rd2, [_Z19saxby_multiple_warpPfS_iiS__param_1];
	ld.param.u32 	%r26, [_Z19saxby_multiple_warpPfS_iiS__param_3];
	ld.param.u64 	%rd3, [_Z19saxby_multiple_warpPfS_iiS__param_4];
	mov.u32 	%r27, %ctaid.x;
	mov.u32 	%r28, %ntid.x;
	mov.u32 	%r29, %tid.x;
	mad.lo.s32 	%r1, %r27, %r28, %r29;
	mov.u32 	%r2, %tid.y;
	mov.u32 	%r30, %ctaid.y;
	mov.u32 	%r3, %ntid.y;
	mad.lo.s32 	%r4, %r30, %r3, %r2;
	shr.u32 	%r5, %r3, 5;
	setp.ge.s32 	%p1, %r4, %r26;
	mov.f32 	%f90, 0f00000000;
	@%p1 bra 	$L__BB1_2;
	cvta.to.global.u64 	%rd4, %rd1;
	cvta.to.global.u64 	%rd5, %rd2;
	mad.lo.s32 	%r31, %r26, %r1, %r4;
	mul.wide.s32 	%rd6, %r31, 4;
	add.s64 	%rd7, %rd4, %rd6;
	ld.global.f32 	%f18, [%rd7];
	mul.wide.u32 	%rd8, %r4, 4;
	add.s64 	%rd9, %rd5, %rd8;
	ld.global.f32 	%f19, [%rd9];
	mul.f32 	%f90, %f18, %f19;
$L__BB1_2:
	bar.sync 	0;
	mov.b32 	%r32, %f90;
	shfl.sync.down.b32	%r33|%p2, %r32, 16, 31, 16777215;
	mov.b32 	%f20, %r33;
	add.f32 	%f21, %f90, %f20;
	mov.b32 	%r34, %f21;
	shfl.sync.down.b32	%r35|%p3, %r34, 8, 31, 16777215;
	mov.b32 	%f22, %r35;
	add.f32 	%f23, %f21, %f22;
	mov.b32 	%r36, %f23;
	shfl.sync.down.b32	%r37|%p4, %r36, 4, 31, 16777215;
	mov.b32 	%f24, %r37;
	add.f32 	%f25, %f23, %f24;
	mov.b32 	%r38, %f25;
	shfl.sync.down.b32	%r39|%p5, %r38, 2, 31, 16777215;
	mov.b32 	%f26, %r39;
	add.f32 	%f27, %f25, %f26;
	mov.b32 	%r40, %f27;
	shfl.sync.down.b32	%r41|%p6, %r40, 1, 31, 16777215;
	mov.b32 	%f28, %r41;
	add.f32 	%f3, %f27, %f28;
	and.b32  	%r42, %r2, 31;
	setp.ne.s32 	%p7, %r42, 0;
	@%p7 bra 	$L__BB1_4;
	shr.u32 	%r43, %r2, 3;
	and.b32  	%r44, %r43, 124;
	mov.u32 	%r45, _ZZ19saxby_multiple_warpPfS_iiS_E18shared_dot_product;
	add.s32 	%r46, %r45, %r44;
	st.shared.f32 	[%r46], %f3;
$L__BB1_4:
	bar.sync 	0;
	setp.ne.s32 	%p8, %r2, 0;
	@%p8 bra 	$L__BB1_19;
	setp.lt.u32 	%p9, %r3, 32;
	mov.f32 	%f99, 0f00000000;
	@%p9 bra 	$L__BB1_18;
	add.s32 	%r48, %r5, -1;
	and.b32  	%r6, %r5, 15;
	setp.lt.u32 	%p10, %r48, 15;
	mov.f32 	%f99, 0f00000000;
	mov.b32 	%r64, 0;
	@%p10 bra 	$L__BB1_9;
	and.b32  	%r64, %r5, 48;
	mov.u32 	%r50, _ZZ19saxby_multiple_warpPfS_iiS_E18shared_dot_product;
	add.s32 	%r61, %r50, 32;
	and.b32  	%r52, %r5, 134217712;
	neg.s32 	%r62, %r52;
	mov.f32 	%f99, 0f00000000;
$L__BB1_8:
	.pragma "nounroll";
	ld.shared.f32 	%f33, [%r61+-32];
	add.f32 	%f34, %f99, %f33;
	ld.shared.f32 	%f35, [%r61+-28];
	add.f32 	%f36, %f34, %f35;
	ld.shared.f32 	%f37, [%r61+-24];
	add.f32 	%f38, %f36, %f37;
	ld.shared.f32 	%f39, [%r61+-20];
	add.f32 	%f40, %f38, %f39;
	ld.shared.f32 	%f41, [%r61+-16];
	add.f32 	%f42, %f40, %f41;
	ld.shared.f32 	%f43, [%r61+-12];
	add.f32 	%f44, %f42, %f43;
	ld.shared.f32 	%f45, [%r61+-8];
	add.f32 	%f46, %f44, %f45;
	ld.shared.f32 	%f47, [%r61+-4];
	add.f32 	%f48, %f46, %f47;
	ld.shared.f32 	%f49, [%r61];
	add.f32 	%f50, %f48, %f49;
	ld.shared.f32 	%f51, [%r61+4];
	add.f32 	%f52, %f50, %f51;
	ld.shared.f32 	%f53, [%r61+8];
	add.f32 	%f54, %f52, %f53;
	ld.shared.f32 	%f55, [%r61+12];
	add.f32 	%f56, %f54, %f55;
	ld.shared.f32 	%f57, [%r61+16];
	add.f32 	%f58, %f56, %f57;
	ld.shared.f32 	%f59, [%r61+20];
	add.f32 	%f60, %f58, %f59;
	ld.shared.f32 	%f61, [%r61+24];
	add.f32 	%f62, %f60, %f61;
	ld.shared.f32 	%f63, [%r61+28];
	add.f32 	%f99, %f62, %f63;
	add.s32 	%r62, %r62, 16;
	add.s32 	%r61, %r61, 64;
	setp.ne.s32 	%p11, %r62, 0;
	@%p11 bra 	$L__BB1_8;
$L__BB1_9:
	setp.eq.s32 	%p12, %r6, 0;
	@%p12 bra 	$L__BB1_18;
	and.b32  	%r14, %r5, 7;
	setp.lt.u32 	%p13, %r6, 8;
	@%p13 bra 	$L__BB1_12;
	shl.b32 	%r53, %r64, 2;
	mov.u32 	%r54, _ZZ19saxby_multiple_warpPfS_iiS_E18shared_dot_product;
	add.s32 	%r55, %r54, %r53;
	ld.shared.f32 	%f65, [%r55];
	add.f32 	%f66, %f99, %f65;
	ld.shared.f32 	%f67, [%r55+4];
	add.f32 	%f68, %f66, %f67;
	ld.shared.f32 	%f69, [%r55+8];
	add.f32 	%f70, %f68, %f69;
	ld.shared.f32 	%f71, [%r55+12];
	add.f32 	%f72, %f70, %f71;
	ld.shared.f32 	%f73, [%r55+16];
	add.f32 	%f74, %f72, %f73;
	ld.shared.f32 	%f75, [%r55+20];
	add.f32 	%f76, %f74, %f75;
	ld.shared.f32 	%f77, [%r55+24];
	add.f32 	%f78, %f76, %f77;
	ld.shared.f32 	%f79, [%r55+28];
	add.f32 	%f99, %f78, %f79;
	add.s32 	%r64, %r64, 8;
$L__BB1_12:
	setp.eq.s32 	%p14, %r14, 0;
	@%p14 bra 	$L__BB1_18;
	and.b32  	%r17, %r5, 3;
	setp.lt.u32 	%p15, %r14, 4;
	@%p15 bra 	$L__BB1_15;
	shl.b32 	%r56, %r64, 2;
	mov.u32 	%r57, _ZZ19saxby_multiple_warpPfS_iiS_E18shared_dot_product;
	add.s32 	%r58, %r57, %r56;
	ld.shared.f32 	%f81, [%r58];
	add.f32 	%f82, %f99, %f81;
	ld.shared.f32 	%f83, [%r58+4];
	add.f32 	%f84, %f82, %f83;
	ld.shared.f32 	%f85, [%r58+8];
	add.f32 	%f86, %f84, %f85;
	ld.shared.f32 	%f87, [%r58+12];
	add.f32 	%f99, %f86, %f87;
	add.s32 	%r64, %r64, 4;
$L__BB1_15:
	setp.eq.s32 	%p16, %r17, 0;
	@%p16 bra 	$L__BB1_18;
	shl.b32 	%r59, %r64, 2;
	mov.u32 	%r60, _ZZ19saxby_multiple_warpPfS_iiS_E18shared_dot_product;
	add.s32 	%r67, %r60, %r59;
	neg.s32 	%r66, %r17;
$L__BB1_17:
	.pragma "nounroll";
	ld.shared.f32 	%f88, [%r67];
	add.f32 	%f99, %f99, %f88;
	add.s32 	%r67, %r67, 4;
	add.s32 	%r66, %r66, 1;
	setp.ne.s32 	%p17, %r66, 0;
	@%p17 bra 	$L__BB1_17;
$L__BB1_18:
	cvta.to.global.u64 	%rd10, %rd3;
	mul.wide.s32 	%rd11, %r1, 4;
	add.s64 	%rd12, %rd10, %rd11;
	atom.global.add.f32 	%f89, [%rd12], %f99;
$L__BB1_19:
	ret;

}
	// .globl	_Z20saxby_shuffle_singlePfS_iiS_
.visible .entry _Z20saxby_shuffle_singlePfS_iiS_(
	.param .u64 .ptr .align 1 _Z20saxby_shuffle_singlePfS_iiS__param_0,
	.param .u64 .ptr .align 1 _Z20saxby_shuffle_singlePfS_iiS__param_1,
	.param .u32 _Z20saxby_shuffle_singlePfS_iiS__param_2,
	.param .u32 _Z20saxby_shuffle_singlePfS_iiS__param_3,
	.param .u64 .ptr .align 1 _Z20saxby_shuffle_singlePfS_iiS__param_4
)
{
	.reg .pred 	%p<16>;
	.reg .b32 	%r<68>;
	.reg .b32 	%f<124>;
	.reg .b64 	%rd<27>;

	ld.param.u64 	%rd6, [_Z20saxby_shuffle_singlePfS_iiS__param_0];
	ld.param.u64 	%rd7, [_Z20saxby_shuffle_singlePfS_iiS__param_1];
	ld.param.u32 	%r31, [_Z20saxby_shuffle_singlePfS_iiS__param_3];
	ld.param.u64 	%rd5, [_Z20saxby_shuffle_singlePfS_iiS__param_4];
	cvta.to.global.u64 	%rd1, %rd7;
	cvta.to.global.u64 	%rd2, %rd6;
	mov.u32 	%r32, %tid.x;
	shr.u32 	%r33, %r32, 5;
	and.b32  	%r1, %r32, 31;
	mov.u32 	%r34, %ctaid.x;
	shl.b32 	%r35, %r34, 5;
	or.b32  	%r2, %r33, %r35;
	mul.lo.s32 	%r36, %r31, %r1;
	shr.s32 	%r37, %r36, 31;
	shr.u32 	%r38, %r37, 27;
	add.s32 	%r39, %r36, %r38;
	shr.s32 	%r62, %r39, 5;
	add.s32 	%r40, %r36, %r31;
	shr.s32 	%r41, %r40, 31;
	shr.u32 	%r42, %r41, 27;
	add.s32 	%r43, %r40, %r42;
	shr.s32 	%r44, %r43, 5;
	min.s32 	%r4, %r44, %r31;
	setp.ge.s32 	%p1, %r62, %r4;
	mov.f32 	%f123, 0f00000000;
	@%p1 bra 	$L__BB2_13;
	mul.lo.s32 	%r5, %r31, %r2;
	sub.s32 	%r6, %r4, %r62;
	and.b32  	%r7, %r6, 15;
	sub.s32 	%r45, %r62, %r4;
	setp.gt.u32 	%p2, %r45, -16;
	mov.f32 	%f123, 0f00000000;
	@%p2 bra 	$L__BB2_4;
	and.b32  	%r46, %r6, -16;
	neg.s32 	%r60, %r46;
	add.s64 	%rd3, %rd2, 32;
	add.s32 	%r59, %r62, %r5;
	add.s64 	%rd4, %rd1, 32;
	mov.f32 	%f123, 0f00000000;
$L__BB2_3:
	.pragma "nounroll";
	mul.wide.s32 	%rd8, %r59, 4;
	add.s64 	%rd9, %rd3, %rd8;
	mul.wide.s32 	%rd10, %r62, 4;
	add.s64 	%rd11, %rd4, %rd10;
	ld.global.f32 	%f19, [%rd9+-32];
	ld.global.f32 	%f20, [%rd11+-32];
	fma.rn.f32 	%f21, %f19, %f20, %f123;
	ld.global.f32 	%f22, [%rd9+-28];
	ld.global.f32 	%f23, [%rd11+-28];
	fma.rn.f32 	%f24, %f22, %f23, %f21;
	ld.global.f32 	%f25, [%rd9+-24];
	ld.global.f32 	%f26, [%rd11+-24];
	fma.rn.f32 	%f27, %f25, %f26, %f24;
	ld.global.f32 	%f28, [%rd9+-20];
	ld.global.f32 	%f29, [%rd11+-20];
	fma.rn.f32 	%f30, %f28, %f29, %f27;
	ld.global.f32 	%f31, [%rd9+-16];
	ld.global.f32 	%f32, [%rd11+-16];
	fma.rn.f32 	%f33, %f31, %f32, %f30;
	ld.global.f32 	%f34, [%rd9+-12];
	ld.global.f32 	%f35, [%rd11+-12];
	fma.rn.f32 	%f36, %f34, %f35, %f33;
	ld.global.f32 	%f37, [%rd9+-8];
	ld.global.f32 	%f38, [%rd11+-8];
	fma.rn.f32 	%f39, %f37, %f38, %f36;
	ld.global.f32 	%f40, [%rd9+-4];
	ld.global.f32 	%f41, [%rd11+-4];
	fma.rn.f32 	%f42, %f40, %f41, %f39;
	ld.global.f32 	%f43, [%rd9];
	ld.global.f32 	%f44, [%rd11];
	fma.rn.f32 	%f45, %f43, %f44, %f42;
	ld.global.f32 	%f46, [%rd9+4];
	ld.global.f32 	%f47, [%rd11+4];
	fma.rn.f32 	%f48, %f46, %f47, %f45;
	ld.global.f32 	%f49, [%rd9+8];
	ld.global.f32 	%f50, [%rd11+8];
	fma.rn.f32 	%f51, %f49, %f50, %f48;
	ld.global.f32 	%f52, [%rd9+12];
	ld.global.f32 	%f53, [%rd11+12];
	fma.rn.f32 	%f54, %f52, %f53, %f51;
	ld.global.f32 	%f55, [%rd9+16];
	ld.global.f32 	%f56, [%rd11+16];
	fma.rn.f32 	%f57, %f55, %f56, %f54;
	ld.global.f32 	%f58, [%rd9+20];
	ld.global.f32 	%f59, [%rd11+20];
	fma.rn.f32 	%f60, %f58, %f59, %f57;
	ld.global.f32 	%f61, [%rd9+24];
	ld.global.f32 	%f62, [%rd11+24];
	fma.rn.f32 	%f63, %f61, %f62, %f60;
	ld.global.f32 	%f64, [%rd9+28];
	ld.global.f32 	%f65, [%rd11+28];
	fma.rn.f32 	%f123, %f64, %f65, %f63;
	add.s32 	%r62, %r62, 16;
	add.s32 	%r60, %r60, 16;
	add.s32 	%r59, %r59, 16;
	setp.ne.s32 	%p3, %r60, 0;
	@%p3 bra 	$L__BB2_3;
$L__BB2_4:
	setp.eq.s32 	%p4, %r7, 0;
	@%p4 bra 	$L__BB2_13;
	and.b32  	%r17, %r6, 7;
	setp.lt.u32 	%p5, %r7, 8;
	@%p5 bra 	$L__BB2_7;
	add.s32 	%r47, %r62, %r5;
	mul.wide.s32 	%rd12, %r47, 4;
	add.s64 	%rd13, %rd2, %rd12;
	ld.global.f32 	%f67, [%rd13];
	mul.wide.s32 	%rd14, %r62, 4;
	add.s64 	%rd15, %rd1, %rd14;
	ld.global.f32 	%f68, [%rd15];
	fma.rn.f32 	%f69, %f67, %f68, %f123;
	ld.global.f32 	%f70, [%rd13+4];
	ld.global.f32 	%f71, [%rd15+4];
	fma.rn.f32 	%f72, %f70, %f71, %f69;
	ld.global.f32 	%f73, [%rd13+8];
	ld.global.f32 	%f74, [%rd15+8];
	fma.rn.f32 	%f75, %f73, %f74, %f72;
	ld.global.f32 	%f76, [%rd13+12];
	ld.global.f32 	%f77, [%rd15+12];
	fma.rn.f32 	%f78, %f76, %f77, %f75;
	ld.global.f32 	%f79, [%rd13+16];
	ld.global.f32 	%f80, [%rd15+16];
	fma.rn.f32 	%f81, %f79, %f80, %f78;
	ld.global.f32 	%f82, [%rd13+20];
	ld.global.f32 	%f83, [%rd15+20];
	fma.rn.f32 	%f84, %f82, %f83, %f81;
	ld.global.f32 	%f85, [%rd13+24];
	ld.global.f32 	%f86, [%rd15+24];
	fma.rn.f32 	%f87, %f85, %f86, %f84;
	ld.global.f32 	%f88, [%rd13+28];
	ld.global.f32 	%f89, [%rd15+28];
	fma.rn.f32 	%f123, %f88, %f89, %f87;
	add.s32 	%r62, %r62, 8;
$L__BB2_7:
	setp.eq.s32 	%p6, %r17, 0;
	@%p6 bra 	$L__BB2_13;
	and.b32  	%r20, %r6, 3;
	setp.lt.u32 	%p7, %r17, 4;
	@%p7 bra 	$L__BB2_10;
	add.s32 	%r48, %r62, %r5;
	mul.wide.s32 	%rd16, %r48, 4;
	add.s64 	%rd17, %rd2, %rd16;
	ld.global.f32 	%f91, [%rd17];
	mul.wide.s32 	%rd18, %r62, 4;
	add.s64 	%rd19, %rd1, %rd18;
	ld.global.f32 	%f92, [%rd19];
	fma.rn.f32 	%f93, %f91, %f92, %f123;
	ld.global.f32 	%f94, [%rd17+4];
	ld.global.f32 	%f95, [%rd19+4];
	fma.rn.f32 	%f96, %f94, %f95, %f93;
	ld.global.f32 	%f97, [%rd17+8];
	ld.global.f32 	%f98, [%rd19+8];
	fma.rn.f32 	%f99, %f97, %f98, %f96;
	ld.global.f32 	%f100, [%rd17+12];
	ld.global.f32 	%f101, [%rd19+12];
	fma.rn.f32 	%f123, %f100, %f101, %f99;
	add.s32 	%r62, %r62, 4;
$L__BB2_10:
	setp.eq.s32 	%p8, %r20, 0;
	@%p8 bra 	$L__BB2_13;
	add.s32 	%r66, %r62, %r5;
	neg.s32 	%r65, %r20;
$L__BB2_12:
	.pragma "nounroll";
	mul.wide.s32 	%rd20, %r62, 4;
	add.s64 	%rd21, %rd1, %rd20;
	mul.wide.s32 	%rd22, %r66, 4;
	add.s64 	%rd23, %rd2, %rd22;
	ld.global.f32 	%f102, [%rd23];
	ld.global.f32 	%f103, [%rd21];
	fma.rn.f32 	%f123, %f102, %f103, %f123;
	add.s32 	%r62, %r62, 1;
	add.s32 	%r66, %r66, 1;
	add.s32 	%r65, %r65, 1;
	setp.ne.s32 	%p9, %r65, 0;
	@%p9 bra 	$L__BB2_12;
$L__BB2_13:
	bar.sync 	0;
	mov.b32 	%r49, %f123;
	shfl.sync.down.b32	%r50|%p10, %r49, 16, 31, 16777215;
	mov.b32 	%f104, %r50;
	add.f32 	%f105, %f123, %f104;
	mov.b32 	%r51, %f105;
	shfl.sync.down.b32	%r52|%p11, %r51, 8, 31, 16777215;
	mov.b32 	%f106, %r52;
	add.f32 	%f107, %f105, %f106;
	mov.b32 	%r53, %f107;
	shfl.sync.down.b32	%r54|%p12, %r53, 4, 31, 16777215;
	mov.b32 	%f108, %r54;
	add.f32 	%f109, %f107, %f108;
	mov.b32 	%r55, %f109;
	shfl.sync.down.b32	%r56|%p13, %r55, 2, 31, 16777215;
	mov.b32 	%f110, %r56;
	add.f32 	%f111, %f109, %f110;
	mov.b32 	%r57, %f111;
	shfl.sync.down.b32	%r58|%p14, %r57, 1, 31, 16777215;
	mov.b32 	%f112, %r58;
	add.f32 	%f14, %f111, %f112;
	setp.ne.s32 	%p15, %r1, 0;
	@%p15 bra 	$L__BB2_15;
	cvta.to.global.u64 	%rd24, %rd5;
	mul.wide.s32 	%rd25, %r2, 4;
	add.s64 	%rd26, %rd24, %rd25;
	ld.global.f32 	%f113, [%rd26];
	add.f32 	%f114, %f14, %f113;
	st.global.f32 	[%rd26], %f114;
$L__BB2_15:
	ret;

}
	// .globl	_Z9transposePfS_ii
.visible .entry _Z9transposePfS_ii(
	.param .u64 .ptr .align 1 _Z9transposePfS_ii_param_0,
	.param .u64 .ptr .align 1 _Z9transposePfS_ii_param_1,
	.param .u32 _Z9transposePfS_ii_param_2,
	.param .u32 _Z9transposePfS_ii_param_3
)
{
	.reg .pred 	%p<4>;
	.reg .b32 	%r<15>;
	.reg .b32 	%f<2>;
	.reg .b64 	%rd<9>;

	ld.param.u64 	%rd1, [_Z9transposePfS_ii_param_0];
	ld.param.u64 	%rd2, [_Z9transposePfS_ii_param_1];
	ld.param.u32 	%r3, [_Z9transposePfS_ii_param_2];
	ld.param.u32 	%r5, [_Z9transposePfS_ii_param_3];
	mov.u32 	%r6, %ctaid.x;
	mov.u32 	%r7, %ntid.x;
	mov.u32 	%r8, %tid.x;
	mad.lo.s32 	%r1, %r6, %r7, %r8;
	mov.u32 	%r9, %ctaid.y;
	mov.u32 	%r10, %ntid.y;
	mov.u32 	%r11, %tid.y;
	mad.lo.s32 	%r12, %r9, %r10, %r11;
	setp.ge.s32 	%p1, %r1, %r3;
	setp.ge.s32 	%p2, %r12, %r5;
	or.pred  	%p3, %p1, %p2;
	@%p3 bra 	$L__BB3_2;
	cvta.to.global.u64 	%rd3, %rd1;
	cvta.to.global.u64 	%rd4, %rd2;
	mad.lo.s32 	%r13, %r5, %r1, %r12;
	mul.wide.s32 	%rd5, %r13, 4;
	add.s64 	%rd6, %rd3, %rd5;
	ld.global.f32 	%f1, [%rd6];
	mad.lo.s32 	%r14, %r3, %r12, %r1;
	mul.wide.s32 	%rd7, %r14, 4;
	add.s64 	%rd8, %rd4, %rd7;
	st.global.f32 	[%rd8], %f1;
$L__BB3_2:
	ret;

}


// ===== COMPILED SASS (sm_100) =====

	.target	sm_100

	.elftype	@"ET_EXEC"


//--------------------- .note.nv.tkinfo           --------------------------
	.section	.note.nv.tkinfo,"",@"SHT_NOTE"
	.sectionflags	@"SHF_NOTE_NV_TKINFO"
	.tkinfo
        /*0018*/ 	.word	0x00000002
        /*0030*/ 	.string	""
        /*0030*/ 	.string	"ptxas"
        /*0030*/ 	.string	"Cuda compilation tools, release 13.0, V13.0.88"
        /*0030*/ 	.string	"Build cuda_13.0.r13.0/compiler.36424714_0"
        /*0030*/ 	.string	"-arch sm_100 -m 64 "



//--------------------- .note.nv.cuinfo           --------------------------
	.section	.note.nv.cuinfo,"",@"SHT_NOTE"
	.sectionflags	@"SHF_NOTE_NV_CUINFO"
        /*0018*/ 	.short	0x0002
        /*001a*/ 	.short	0x0064
        /*001c*/ 	.short	0x0082
	.zero		2


//--------------------- .nv.info                  --------------------------
	.section	.nv.info,"",@"SHT_CUDA_INFO"
	.align	4


	//----- nvinfo : EIATTR_REGCOUNT
	.align		4
        /*0000*/ 	.byte	0x04, 0x2f
        /*0002*/ 	.short	(.L_1 - .L_0)
	.align		4
.L_0:
        /*0004*/ 	.word	index@(_Z19saxby_atomic_singlePfS_iiS_)
        /*0008*/ 	.word	0x00000020


	//----- nvinfo : EIATTR_FRAME_SIZE
	.align		4
.L_1:
        /*000c*/ 	.byte	0x04, 0x11
        /*000e*/ 	.short	(.L_3 - .L_2)
	.align		4
.L_2:
        /*0010*/ 	.word	index@(_Z19saxby_atomic_singlePfS_iiS_)
        /*0014*/ 	.word	0x00000000


	//----- nvinfo : EIATTR_REGCOUNT
	.align		4
.L_3:
        /*0018*/ 	.byte	0x04, 0x2f
        /*001a*/ 	.short	(.L_5 - .L_4)
	.align		4
.L_4:
        /*001c*/ 	.word	index@(_Z19saxby_multiple_warpPfS_iiS_)
        /*0020*/ 	.word	0x00000018


	//----- nvinfo : EIATTR_FRAME_SIZE
	.align		4
.L_5:
        /*0024*/ 	.byte	0x04, 0x11
        /*0026*/ 	.short	(.L_7 - .L_6)
	.align		4
.L_6:
        /*0028*/ 	.word	index@(_Z19saxby_multiple_warpPfS_iiS_)
        /*002c*/ 	.word	0x00000000


	//----- nvinfo : EIATTR_REGCOUNT
	.align		4
.L_7:
        /*0030*/ 	.byte	0x04, 0x2f
        /*0032*/ 	.short	(.L_9 - .L_8)
	.align		4
.L_8:
        /*0034*/ 	.word	index@(_Z20saxby_shuffle_singlePfS_iiS_)
        /*0038*/ 	.word	0x0000001f


	//----- nvinfo : EIATTR_FRAME_SIZE
	.align		4
.L_9:
        /*003c*/ 	.byte	0x04, 0x11
        /*003e*/ 	.short	(.L_11 - .L_10)
	.align		4
.L_10:
        /*0040*/ 	.word	index@(_Z20saxby_shuffle_singlePfS_iiS_)
        /*0044*/ 	.word	0x00000000


	//----- nvinfo : EIATTR_REGCOUNT
	.align		4
.L_11:
        /*0048*/ 	.byte	0x04, 0x2f
        /*004a*/ 	.short	(.L_13 - .L_12)
	.align		4
.L_12:
        /*004c*/ 	.word	index@(_Z9transposePfS_ii)
        /*0050*/ 	.word	0x0000000a


	//----- nvinfo : EIATTR_FRAME_SIZE
	.align		4
.L_13:
        /*0054*/ 	.byte	0x04, 0x11
        /*0056*/ 	.short	(.L_15 - .L_14)
	.align		4
.L_14:
        /*0058*/ 	.word	index@(_Z9transposePfS_ii)
        /*005c*/ 	.word	0x00000000


	//----- nvinfo : EIATTR_MIN_STACK_SIZE
	.align		4
.L_15:
        /*0060*/ 	.byte	0x04, 0x12
        /*0062*/ 	.short	(.L_17 - .L_16)
	.align		4
.L_16:
        /*0064*/ 	.word	index@(_Z9transposePfS_ii)
        /*0068*/ 	.word	0x00000000


	//----- nvinfo : EIATTR_MIN_STACK_SIZE
	.align		4
.L_17:
        /*006c*/ 	.byte	0x04, 0x12
        /*006e*/ 	.short	(.L_19 - .L_18)
	.align		4
.L_18:
        /*0070*/ 	.word	index@(_Z20saxby_shuffle_singlePfS_iiS_)
        /*0074*/ 	.word	0x00000000


	//----- nvinfo : EIATTR_MIN_STACK_SIZE
	.align		4
.L_19:
        /*0078*/ 	.byte	0x04, 0x12
        /*007a*/ 	.short	(.L_21 - .L_20)
	.align		4
.L_20:
        /*007c*/ 	.word	index@(_Z19saxby_multiple_warpPfS_iiS_)
        /*0080*/ 	.word	0x00000000


	//----- nvinfo : EIATTR_MIN_STACK_SIZE
	.align		4
.L_21:
        /*0084*/ 	.byte	0x04, 0x12
        /*0086*/ 	.short	(.L_23 - .L_22)
	.align		4
.L_22:
        /*0088*/ 	.word	index@(_Z19saxby_atomic_singlePfS_iiS_)
        /*008c*/ 	.word	0x00000000
.L_23:


//--------------------- .nv.compat                --------------------------
	.section	.nv.compat,"",@"SHT_CUDA_COMPAT_INFO"
	.align	4
        /*0000*/ 	.byte	0x02, 0x09, 0x00, 0x00, 0x02, 0x02, 0x01, 0x00, 0x02, 0x05, 0x05, 0x00, 0x03, 0x07, 0x01, 0x01
        /*0010*/ 	.byte	0x02, 0x03, 0x00, 0x00, 0x02, 0x06, 0x01, 0x00, 0x04, 0x0b, 0x08, 0x00, 0x09, 0x00, 0x00, 0x00
        /*0020*/ 	.byte	0x00, 0x00, 0x00, 0x00


//--------------------- .nv.info._Z9transposePfS_ii --------------------------
	.section	.nv.info._Z9transposePfS_ii,"",@"SHT_CUDA_INFO"
	.sectionflags	@""
	.align	4


	//----- nvinfo : EIATTR_CUDA_API_VERSION
	.align		4
        /*0000*/ 	.byte	0x04, 0x37
        /*0002*/ 	.short	(.L_25 - .L_24)
.L_24:
        /*0004*/ 	.word	0x00000082


	//----- nvinfo : EIATTR_KPARAM_INFO
	.align		4
.L_25:
        /*0008*/ 	.byte	0x04, 0x17
        /*000a*/ 	.short	(.L_27 - .L_26)
.L_26:
        /*000c*/ 	.word	0x00000000
        /*0010*/ 	.short	0x0003
        /*0012*/ 	.short	0x0014
        /*0014*/ 	.byte	0x00, 0xf0, 0x11, 0x00


	//----- nvinfo : EIATTR_KPARAM_INFO
	.align		4
.L_27:
        /*0018*/ 	.byte	0x04, 0x17
        /*001a*/ 	.short	(.L_29 - .L_28)
.L_28:
        /*001c*/ 	.word	0x00000000
        /*0020*/ 	.short	0x0002
        /*0022*/ 	.short	0x0010
        /*0024*/ 	.byte	0x00, 0xf0, 0x11, 0x00


	//----- nvinfo : EIATTR_KPARAM_INFO
	.align		4
.L_29:
        /*0028*/ 	.byte	0x04, 0x17
        /*002a*/ 	.short	(.L_31 - .L_30)
.L_30:
        /*002c*/ 	.word	0x00000000
        /*0030*/ 	.short	0x0001
        /*0032*/ 	.short	0x0008
        /*0034*/ 	.byte	0x00, 0xf5, 0x21, 0x00


	//----- nvinfo : EIATTR_KPARAM_INFO
	.align		4
.L_31:
        /*0038*/ 	.byte	0x04, 0x17
        /*003a*/ 	.short	(.L_33 - .L_32)
.L_32:
        /*003c*/ 	.word	0x00000000
        /*0040*/ 	.short	0x0000
        /*0042*/ 	.short	0x0000
        /*0044*/ 	.byte	0x00, 0xf5, 0x21, 0x00


	//----- nvinfo : EIATTR_SPARSE_MMA_MASK
	.align		4
.L_33:
        /*0048*/ 	.byte	0x03, 0x50
        /*004a*/ 	.short	0x0000


	//----- nvinfo : EIATTR_MAXREG_COUNT
	.align		4
        /*004c*/ 	.byte	0x03, 0x1b
        /*004e*/ 	.short	0x00ff


	//----- nvinfo : EIATTR_MERCURY_ISA_VERSION
	.align		4
        /*0050*/ 	.byte	0x03, 0x5f
        /*0052*/ 	.short	0x0101


	//----- nvinfo : EIATTR_VRC_CTA_INIT_COUNT
	.align		4
        /*0054*/ 	.byte	0x02, 0x4a
	.zero		1
	.zero		1


	//----- nvinfo : EIATTR_EXIT_INSTR_OFFSETS
	.align		4
        /*0058*/ 	.byte	0x04, 0x1c
        /*005a*/ 	.short	(.L_35 - .L_34)


	//   ....[0]....
.L_34:
        /*005c*/ 	.word	0x000000c0


	//   ....[1]....
        /*0060*/ 	.word	0x00000160


	//----- nvinfo : EIATTR_CBANK_PARAM_SIZE
	.align		4
.L_35:
        /*0064*/ 	.byte	0x03, 0x19
        /*0066*/ 	.short	0x0018


	//----- nvinfo : EIATTR_PARAM_CBANK
	.align		4
        /*0068*/ 	.byte	0x04, 0x0a
        /*006a*/ 	.short	(.L_37 - .L_36)
	.align		4
.L_36:
        /*006c*/ 	.word	index@(.nv.constant0._Z9transposePfS_ii)
        /*0070*/ 	.short	0x0380
        /*0072*/ 	.short	0x0018


	//----- nvinfo : EIATTR_SW_WAR
	.align		4
.L_37:
        /*0074*/ 	.byte	0x04, 0x36
        /*0076*/ 	.short	(.L_39 - .L_38)
.L_38:
        /*0078*/ 	.word	0x00000008
.L_39:


//--------------------- .nv.info._Z20saxby_shuffle_singlePfS_iiS_ --------------------------
	.section	.nv.info._Z20saxby_shuffle_singlePfS_iiS_,"",@"SHT_CUDA_INFO"
	.sectionflags	@""
	.align	4


	//----- nvinfo : EIATTR_CUDA_API_VERSION
	.align		4
        /*0000*/ 	.byte	0x04, 0x37
        /*0002*/ 	.short	(.L_41 - .L_40)
.L_40:
        /*0004*/ 	.word	0x00000082


	//----- nvinfo : EIATTR_KPARAM_INFO
	.align		4
.L_41:
        /*0008*/ 	.byte	0x04, 0x17
        /*000a*/ 	.short	(.L_43 - .L_42)
.L_42:
        /*000c*/ 	.word	0x00000000
        /*0010*/ 	.short	0x0004
        /*0012*/ 	.short	0x0018
        /*0014*/ 	.byte	0x00, 0xf5, 0x21, 0x00


	//----- nvinfo : EIATTR_KPARAM_INFO
	.align		4
.L_43:
        /*0018*/ 	.byte	0x04, 0x17
        /*001a*/ 	.short	(.L_45 - .L_44)
.L_44:
        /*001c*/ 	.word	0x00000000
        /*0020*/ 	.short	0x0003
        /*0022*/ 	.short	0x0014
        /*0024*/ 	.byte	0x00, 0xf0, 0x11, 0x00


	//----- nvinfo : EIATTR_KPARAM_INFO
	.align		4
.L_45:
        /*0028*/ 	.byte	0x04, 0x17
        /*002a*/ 	.short	(.L_47 - .L_46)
.L_46:
        /*002c*/ 	.word	0x00000000
        /*0030*/ 	.short	0x0002
        /*0032*/ 	.short	0x0010
        /*0034*/ 	.byte	0x00, 0xf0, 0x11, 0x00


	//----- nvinfo : EIATTR_KPARAM_INFO
	.align		4
.L_47:
        /*0038*/ 	.byte	0x04, 0x17
        /*003a*/ 	.short	(.L_49 - .L_48)
.L_48:
        /*003c*/ 	.word	0x00000000
        /*0040*/ 	.short	0x0001
        /*0042*/ 	.short	0x0008
        /*0044*/ 	.byte	0x00, 0xf5, 0x21, 0x00


	//----- nvinfo : EIATTR_KPARAM_INFO
	.align		4
.L_49:
        /*0048*/ 	.byte	0x04, 0x17
        /*004a*/ 	.short	(.L_51 - .L_50)
.L_50:
        /*004c*/ 	.word	0x00000000
        /*0050*/ 	.short	0x0000
        /*0052*/ 	.short	0x0000
        /*0054*/ 	.byte	0x00, 0xf5, 0x21, 0x00


	//----- nvinfo : EIATTR_SPARSE_MMA_MASK
	.align		4
.L_51:
        /*0058*/ 	.byte	0x03, 0x50
        /*005a*/ 	.short	0x0000


	//----- nvinfo : EIATTR_MAXREG_COUNT
	.align		4
        /*005c*/ 	.byte	0x03, 0x1b
        /*005e*/ 	.short	0x00ff


	//----- nvinfo : EIATTR_NUM_BARRIERS
	.align		4
        /*0060*/ 	.byte	0x02, 0x4c
        /*0062*/ 	.byte	0x01
	.zero		1


	//----- nvinfo : EIATTR_MERCURY_ISA_VERSION
	.align		4
        /*0064*/ 	.byte	0x03, 0x5f
        /*0066*/ 	.short	0x0101


	//----- nvinfo : EIATTR_COOP_GROUP_MASK_REGIDS
	.align		4
        /*0068*/ 	.byte	0x04, 0x29
        /*006a*/ 	.short	(.L_53 - .L_52)


	//   ....[0]....
.L_52:
        /*006c*/ 	.word	0x05000009


	//   ....[1]....
        /*0070*/ 	.word	0x05000009


	//   ....[2]....
        /*0074*/ 	.word	0x05000009


	//   ....[3]....
        /*0078*/ 	.word	0x05000009


	//   ....[4]....
        /*007c*/ 	.word	0x05000009


	//----- nvinfo : EIATTR_COOP_GROUP_INSTR_OFFSETS
	.align		4
.L_53:
        /*0080*/ 	.byte	0x04, 0x28
        /*0082*/ 	.short	(.L_55 - .L_54)


	//   ....[0]....
.L_54:
        /*0084*/ 	.word	0x00000b10


	//   ....[1]....
        /*0088*/ 	.word	0x00000b30


	//   ....[2]....
        /*008c*/ 	.word	0x00000b50


	//   ....[3]....
        /*0090*/ 	.word	0x00000b70


	//   ....[4]....
        /*0094*/ 	.word	0x00000b90


	//----- nvinfo : EIATTR_VRC_CTA_INIT_COUNT
	.align		4
.L_55:
        /*0098*/ 	.byte	0x02, 0x4a
	.zero		1
	.zero		1


	//----- nvinfo : EIATTR_EXIT_INSTR_OFFSETS
	.align		4
        /*009c*/ 	.byte	0x04, 0x1c
        /*009e*/ 	.short	(.L_57 - .L_56)


	//   ....[0]....
.L_56:
        /*00a0*/ 	.word	0x00000ba0


	//   ....[1]....
        /*00a4*/ 	.word	0x00000c10


	//----- nvinfo : EIATTR_CRS_STACK_SIZE
	.align		4
.L_57:
        /*00a8*/ 	.byte	0x04, 0x1e
        /*00aa*/ 	.short	(.L_59 - .L_58)
.L_58:
        /*00ac*/ 	.word	0x00000000


	//----- nvinfo : EIATTR_CBANK_PARAM_SIZE
	.align		4
.L_59:
        /*00b0*/ 	.byte	0x03, 0x19
        /*00b2*/ 	.short	0x0020


	//----- nvinfo : EIATTR_PARAM_CBANK
	.align		4
        /*00b4*/ 	.byte	0x04, 0x0a
        /*00b6*/ 	.short	(.L_61 - .L_60)
	.align		4
.L_60:
        /*00b8*/ 	.word	index@(.nv.constant0._Z20saxby_shuffle_singlePfS_iiS_)
        /*00bc*/ 	.short	0x0380
        /*00be*/ 	.short	0x0020


	//----- nvinfo : EIATTR_SW_WAR
	.align		4
.L_61:
        /*00c0*/ 	.byte	0x04, 0x36
        /*00c2*/ 	.short	(.L_63 - .L_62)
.L_62:
        /*00c4*/ 	.word	0x00000008
.L_63:


//--------------------- .nv.info._Z19saxby_multiple_warpPfS_iiS_ --------------------------
	.section	.nv.info._Z19saxby_multiple_warpPfS_iiS_,"",@"SHT_CUDA_INFO"
	.sectionflags	@""
	.align	4


	//----- nvinfo : EIATTR_CUDA_API_VERSION
	.align		4
        /*0000*/ 	.byte	0x04, 0x37
        /*0002*/ 	.short	(.L_65 - .L_64)
.L_64:
        /*0004*/ 	.word	0x00000082


	//----- nvinfo : EIATTR_KPARAM_INFO
	.align		4
.L_65:
        /*0008*/ 	.byte	0x04, 0x17
        /*000a*/ 	.short	(.L_67 - .L_66)
.L_66:
        /*000c*/ 	.word	0x00000000
        /*0010*/ 	.short	0x0004
        /*0012*/ 	.short	0x0018
        /*0014*/ 	.byte	0x00, 0xf5, 0x21, 0x00


	//----- nvinfo : EIATTR_KPARAM_INFO
	.align		4
.L_67:
        /*0018*/ 	.byte	0x04, 0x17
        /*001a*/ 	.short	(.L_69 - .L_68)
.L_68:
        /*001c*/ 	.word	0x00000000
        /*0020*/ 	.short	0x0003
        /*0022*/ 	.short	0x0014
        /*0024*/ 	.byte	0x00, 0xf0, 0x11, 0x00


	//----- nvinfo : EIATTR_KPARAM_INFO
	.align		4
.L_69:
        /*0028*/ 	.byte	0x04, 0x17
        /*002a*/ 	.short	(.L_71 - .L_70)
.L_70:
        /*002c*/ 	.word	0x00000000
        /*0030*/ 	.short	0x0002
        /*0032*/ 	.short	0x0010
        /*0034*/ 	.byte	0x00, 0xf0, 0x11, 0x00


	//----- nvinfo : EIATTR_KPARAM_INFO
	.align		4
.L_71:
        /*0038*/ 	.byte	0x04, 0x17
        /*003a*/ 	.short	(.L_73 - .L_72)
.L_72:
        /*003c*/ 	.word	0x00000000
        /*0040*/ 	.short	0x0001
        /*0042*/ 	.short	0x0008
        /*0044*/ 	.byte	0x00, 0xf5, 0x21, 0x00


	//----- nvinfo : EIATTR_KPARAM_INFO
	.align		4
.L_73:
        /*0048*/ 	.byte	0x04, 0x17
        /*004a*/ 	.short	(.L_75 - .L_74)
.L_74:
        /*004c*/ 	.word	0x00000000
        /*0050*/ 	.short	0x0000
        /*0052*/ 	.short	0x0000
        /*0054*/ 	.byte	0x00, 0xf5, 0x21, 0x00


	//----- nvinfo : EIATTR_SPARSE_MMA_MASK
	.align		4
.L_75:
        /*0058*/ 	.byte	0x03, 0x50
        /*005a*/ 	.short	0x0000


	//----- nvinfo : EIATTR_MAXREG_COUNT
	.align		4
        /*005c*/ 	.byte	0x03, 0x1b
        /*005e*/ 	.short	0x00ff


	//----- nvinfo : EIATTR_NUM_BARRIERS
	.align		4
        /*0060*/ 	.byte	0x02, 0x4c
        /*0062*/ 	.byte	0x01
	.zero		1


	//----- nvinfo : EIATTR_MERCURY_ISA_VERSION
	.align		4
        /*0064*/ 	.byte	0x03, 0x5f
        /*0066*/ 	.short	0x0101


	//----- nvinfo : EIATTR_COOP_GROUP_MASK_REGIDS
	.align		4
        /*0068*/ 	.byte	0x04, 0x29
        /*006a*/ 	.short	(.L_77 - .L_76)


	//   ....[0]....
.L_76:
        /*006c*/ 	.word	0x0500000d


	//   ....[1]....
        /*0070*/ 	.word	0x0500000d


	//   ....[2]....
        /*0074*/ 	.word	0x0500000d


	//   ....[3]....
        /*0078*/ 	.word	0x0500000d


	//   ....[4]....
        /*007c*/ 	.word	0x0500000d


	//----- nvinfo : EIATTR_COOP_GROUP_INSTR_OFFSETS
	.align		4
.L_77:
        /*0080*/ 	.byte	0x04, 0x28
        /*0082*/ 	.short	(.L_79 - .L_78)


	//   ....[0]....
.L_78:
        /*0084*/ 	.word	0x00000190


	//   ....[1]....
        /*0088*/ 	.word	0x000001f0


	//   ....[2]....
        /*008c*/ 	.word	0x00000230


	//   ....[3]....
        /*0090*/ 	.word	0x00000250


	//   ....[4]....
        /*0094*/ 	.word	0x00000270


	//----- nvinfo : EIATTR_VRC_CTA_INIT_COUNT
	.align		4
.L_79:
        /*0098*/ 	.byte	0x02, 0x4a
	.zero		1
	.zero		1


	//----- nvinfo : EIATTR_EXIT_INSTR_OFFSETS
	.align		4
        /*009c*/ 	.byte	0x04, 0x1c
        /*009e*/ 	.short	(.L_81 - .L_80)


	//   ....[0]....
.L_80:
        /*00a0*/ 	.word	0x000002b0


	//   ....[1]....
        /*00a4*/ 	.word	0x00000890


	//----- nvinfo : EIATTR_CBANK_PARAM_SIZE
	.align		4
.L_81:
        /*00a8*/ 	.byte	0x03, 0x19
        /*00aa*/ 	.short	0x0020


	//----- nvinfo : EIATTR_PARAM_CBANK
	.align		4
        /*00ac*/ 	.byte	0x04, 0x0a
        /*00ae*/ 	.short	(.L_83 - .L_82)
	.align		4
.L_82:
        /*00b0*/ 	.word	index@(.nv.constant0._Z19saxby_multiple_warpPfS_iiS_)
        /*00b4*/ 	.short	0x0380
        /*00b6*/ 	.short	0x0020


	//----- nvinfo : EIATTR_SW_WAR
	.align		4
.L_83:
        /*00b8*/ 	.byte	0x04, 0x36
        /*00ba*/ 	.short	(.L_85 - .L_84)
.L_84:
        /*00bc*/ 	.word	0x00000008
.L_85:


//--------------------- .nv.info._Z19saxby_atomic_singlePfS_iiS_ --------------------------
	.section	.nv.info._Z19saxby_atomic_singlePfS_iiS_,"",@"SHT_CUDA_INFO"
	.sectionflags	@""
	.align	4


	//----- nvinfo : EIATTR_CUDA_API_VERSION
	.align		4
        /*0000*/ 	.byte	0x04, 0x37
        /*0002*/ 	.short	(.L_87 - .L_86)
.L_86:
        /*0004*/ 	.word	0x00000082


	//----- nvinfo : EIATTR_KPARAM_INFO
	.align		4
.L_87:
        /*0008*/ 	.byte	0x04, 0x17
        /*000a*/ 	.short	(.L_89 - .L_88)
.L_88:
        /*000c*/ 	.word	0x00000000
        /*0010*/ 	.short	0x0004
        /*0012*/ 	.short	0x0018
        /*0014*/ 	.byte	0x00, 0xf5, 0x21, 0x00


	//----- nvinfo : EIATTR_KPARAM_INFO
	.align		4
.L_89:
        /*0018*/ 	.byte	0x04, 0x17
        /*001a*/ 	.short	(.L_91 - .L_90)
.L_90:
        /*001c*/ 	.word	0x00000000
        /*0020*/ 	.short	0x0003
        /*0022*/ 	.short	0x0014
        /*0024*/ 	.byte	0x00, 0xf0, 0x11, 0x00


	//----- nvinfo : EIATTR_KPARAM_INFO
	.align		4
.L_91:
        /*0028*/ 	.byte	0x04, 0x17
        /*002a*/ 	.short	(.L_93 - .L_92)
.L_92:
        /*002c*/ 	.word	0x00000000
        /*0030*/ 	.short	0x0002
        /*0032*/ 	.short	0x0010
        /*0034*/ 	.byte	0x00, 0xf0, 0x11, 0x00


	//----- nvinfo : EIATTR_KPARAM_INFO
	.align		4
.L_93:
        /*0038*/ 	.byte	0x04, 0x17
        /*003a*/ 	.short	(.L_95 - .L_94)
.L_94:
        /*003c*/ 	.word	0x00000000
        /*0040*/ 	.short	0x0001
        /*0042*/ 	.short	0x0008
        /*0044*/ 	.byte	0x00, 0xf5, 0x21, 0x00


	//----- nvinfo : EIATTR_KPARAM_INFO
	.align		4
.L_95:
        /*0048*/ 	.byte	0x04, 0x17
        /*004a*/ 	.short	(.L_97 - .L_96)
.L_96:
        /*004c*/ 	.word	0x00000000
        /*0050*/ 	.short	0x0000
        /*0052*/ 	.short	0x0000
        /*0054*/ 	.byte	0x00, 0xf5, 0x21, 0x00


	//----- nvinfo : EIATTR_SPARSE_MMA_MASK
	.align		4
.L_97:
        /*0058*/ 	.byte	0x03, 0x50
        /*005a*/ 	.short	0x0000


	//----- nvinfo : EIATTR_MAXREG_COUNT
	.align		4
        /*005c*/ 	.byte	0x03, 0x1b
        /*005e*/ 	.short	0x00ff


	//----- nvinfo : EIATTR_NUM_BARRIERS
	.align		4
        /*0060*/ 	.byte	0x02, 0x4c
        /*0062*/ 	.byte	0x01
	.zero		1


	//----- nvinfo : EIATTR_MERCURY_ISA_VERSION
	.align		4
        /*0064*/ 	.byte	0x03, 0x5f
        /*0066*/ 	.short	0x0101


	//----- nvinfo : EIATTR_VRC_CTA_INIT_COUNT
	.align		4
        /*0068*/ 	.byte	0x02, 0x4a
	.zero		1
	.zero		1


	//----- nvinfo : EIATTR_EXIT_INSTR_OFFSETS
	.align		4
        /*006c*/ 	.byte	0x04, 0x1c
        /*006e*/ 	.short	(.L_99 - .L_98)


	//   ....[0]....
.L_98:
        /*0070*/ 	.word	0x00000b20


	//----- nvinfo : EIATTR_CRS_STACK_SIZE
	.align		4
.L_99:
        /*0074*/ 	.byte	0x04, 0x1e
        /*0076*/ 	.short	(.L_101 - .L_100)
.L_100:
        /*0078*/ 	.word	0x00000000


	//----- nvinfo : EIATTR_CBANK_PARAM_SIZE
	.align		4
.L_101:
        /*007c*/ 	.byte	0x03, 0x19
        /*007e*/ 	.short	0x0020


	//----- nvinfo : EIATTR_PARAM_CBANK
	.align		4
        /*0080*/ 	.byte	0x04, 0x0a
        /*0082*/ 	.short	(.L_103 - .L_102)
	.align		4
.L_102:
        /*0084*/ 	.word	index@(.nv.constant0._Z19saxby_atomic_singlePfS_iiS_)
        /*0088*/ 	.short	0x0380
        /*008a*/ 	.short	0x0020


	//----- nvinfo : EIATTR_SW_WAR
	.align		4
.L_103:
        /*008c*/ 	.byte	0x04, 0x36
        /*008e*/ 	.short	(.L_105 - .L_104)
.L_104:
        /*0090*/ 	.word	0x00000008
.L_105:


//--------------------- .nv.callgraph             --------------------------
	.section	.nv.callgraph,"",@"SHT_CUDA_CALLGRAPH"
	.align	4
	.sectionentsize	8
	.align		4
        /*0000*/ 	.word	0x00000000
	.align		4
        /*0004*/ 	.word	0xffffffff
	.align		4
        /*0008*/ 	.word	0x00000000
	.align		4
        /*000c*/ 	.word	0xfffffffe
	.align		4
        /*0010*/ 	.word	0x00000000
	.align		4
        /*0014*/ 	.word	0xfffffffd
	.align		4
        /*0018*/ 	.word	0x00000000
	.align		4
        /*001c*/ 	.word	0xfffffffc


//--------------------- .text._Z9transposePfS_ii  --------------------------
	.section	.text._Z9transposePfS_ii,"ax",@progbits
	.align	128
        .global         _Z9transposePfS_ii
        .type           _Z9transposePfS_ii,@function
        .size           _Z9transposePfS_ii,(.L_x_30 - _Z9transposePfS_ii)
        .other          _Z9transposePfS_ii,@"STO_CUDA_ENTRY STV_DEFAULT"
_Z9transposePfS_ii:
.text._Z9transposePfS_ii:
[----:B------:R-:W-:Y:S01]  /*0000*/  LDC R1, c[0x0][0x37c] ;  /* 0x0000df00ff017b82 */ /* 0x000fe20000000800 */
[----:B------:R-:W0:Y:S07]  /*0010*/  S2R R2, SR_TID.Y ;  /* 0x0000000000027919 */ /* 0x000e2e0000002200 */
[----:B------:R-:W1:Y:S01]  /*0020*/  LDC R0, c[0x0][0x360] ;  /* 0x0000d800ff007b82 */ /* 0x000e620000000800 */
[----:B------:R-:W2:Y:S01]  /*0030*/  LDCU.64 UR6, c[0x0][0x390] ;  /* 0x00007200ff0677ac */ /* 0x000ea20008000a00 */
[----:B------:R-:W1:Y:S06]  /*0040*/  S2R R3, SR_TID.X ;  /* 0x0000000000037919 */ /* 0x000e6c0000002100 */
[----:B------:R-:W0:Y:S08]  /*0050*/  S2UR UR5, SR_CTAID.Y ;  /* 0x00000000000579c3 */ /* 0x000e300000002600 */
[----:B------:R-:W0:Y:S08]  /*0060*/  LDC R7, c[0x0][0x364] ;  /* 0x0000d900ff077b82 */ /* 0x000e300000000800 */
[----:B------:R-:W1:Y:S01]  /*0070*/  S2UR UR4, SR_CTAID.X ;  /* 0x00000000000479c3 */ /* 0x000e620000002500 */
[----:B0-----:R-:W-:-:S05]  /*0080*/  IMAD R7, R7, UR5, R2 ;  /* 0x0000000507077c24 */ /* 0x001fca000f8e0202 */
[----:B--2---:R-:W-:Y:S01]  /*0090*/  ISETP.GE.AND P0, PT, R7, UR7, PT ;  /* 0x0000000707007c0c */ /* 0x004fe2000bf06270 */
[----:B-1----:R-:W-:-:S05]  /*00a0*/  IMAD R0, R0, UR4, R3 ;  /* 0x0000000400007c24 */ /* 0x002fca000f8e0203 */
[----:B------:R-:W-:-:S13]  /*00b0*/  ISETP.GE.OR P0, PT, R0, UR6, P0 ;  /* 0x0000000600007c0c */ /* 0x000fda0008706670 */
[----:B------:R-:W-:Y:S05]  /*00c0*/  @P0 EXIT ;  /* 0x000000000000094d */ /* 0x000fea0003800000 */
[----:B------:R-:W0:Y:S01]  /*00d0*/  LDC.64 R2, c[0x0][0x380] ;  /* 0x0000e000ff027b82 */ /* 0x000e220000000a00 */
[----:B------:R-:W1:Y:S01]  /*00e0*/  LDCU.64 UR4, c[0x0][0x358] ;  /* 0x00006b00ff0477ac */ /* 0x000e620008000a00 */
[----:B------:R-:W-:-:S04]  /*00f0*/  IMAD R5, R0, UR7, R7 ;  /* 0x0000000700057c24 */ /* 0x000fc8000f8e0207 */
[----:B0-----:R-:W-:Y:S02]  /*0100*/  IMAD.WIDE R2, R5, 0x4, R2 ;  /* 0x0000000405027825 */ /* 0x001fe400078e0202 */
[----:B------:R-:W0:Y:S04]  /*0110*/  LDC.64 R4, c[0x0][0x388] ;  /* 0x0000e200ff047b82 */ /* 0x000e280000000a00 */
[----:B-1----:R-:W2:Y:S01]  /*0120*/  LDG.E R3, desc[UR4][R2.64] ;  /* 0x0000000402037981 */ /* 0x002ea2000c1e1900 */
[----:B------:R-:W-:-:S04]  /*0130*/  IMAD R7, R7, UR6, R0 ;  /* 0x0000000607077c24 */ /* 0x000fc8000f8e0200 */
[----:B0-----:R-:W-:-:S05]  /*0140*/  IMAD.WIDE R4, R7, 0x4, R4 ;  /* 0x0000000407047825 */ /* 0x001fca00078e0204 */
[----:B--2---:R-:W-:Y:S01]  /*0150*/  STG.E desc[UR4][R4.64], R3 ;  /* 0x0000000304007986 */ /* 0x004fe2000c101904 */
[----:B------:R-:W-:Y:S05]  /*0160*/  EXIT ;  /* 0x000000000000794d */ /* 0x000fea0003800000 */
.L_x_0:
[----:B------:R-:W-:-:S00]  /*0170*/  BRA `(.L_x_0) ;  /* 0xfffffffc00fc7947 */ /* 0x000fc0000383ffff */
[----:B------:R-:W-:-:S00]  /*0180*/  NOP ;  /* 0x0000000000007918 */ /* 0x000fc00000000000 */
[----:B------:R-:W-:-:S00]  /*0190*/  NOP ;  /* 0x0000000000007918 */ /* 0x000fc00000000000 */
[----:B------:R-:W-:-:S00]  /*01a0*/  NOP ;  /* 0x0000000000007918 */ /* 0x000fc00000000000 */
[----:B------:R-:W-:-:S00]  /*01b0*/  NOP ;  /* 0x0000000000007918 */ /* 0x000fc00000000000 */
[----:B------:R-:W-:-:S00]  /*01c0*/  NOP ;  /* 0x0000000000007918 */ /* 0x000fc00000000000 */
[----:B------:R-:W-:-:S00]  /*01d0*/  NOP ;  /* 0x0000000000007918 */ /* 0x000fc00000000000 */
[----:B------:R-:W-:-:S00]  /*01e0*/  NOP ;  /* 0x0000000000007918 */ /* 0x000fc00000000000 */
[----:B------:R-:W-:-:S00]  /*01f0*/  NOP ;  /* 0x0000000000007918 */ /* 0x000fc00000000000 */
.L_x_30:


//--------------------- .text._Z20saxby_shuffle_singlePfS_iiS_ --------------------------
	.section	.text._Z20saxby_shuffle_singlePfS_iiS_,"ax",@progbits
	.align	128
        .global         _Z20saxby_shuffle_singlePfS_iiS_
        .type           _Z20saxby_shuffle_singlePfS_iiS_,@function
        .size           _Z20saxby_shuffle_singlePfS_iiS_,(.L_x_31 - _Z20saxby_shuffle_singlePfS_iiS_)
        .other          _Z20saxby_shuffle_singlePfS_iiS_,@"STO_CUDA_ENTRY STV_DEFAULT"
_Z20saxby_shuffle_singlePfS_iiS_:
.text._Z20saxby_shuffle_singlePfS_iiS_:
[----:B------:R-:W-:Y:S01]  /*0000*/  LDC R1, c[0x0][0x37c] ;  /* 0x0000df00ff017b82 */ /* 0x000fe20000000800 */
[----:B------:R-:W0:Y:S01]  /*0010*/  S2R R4, SR_TID.X ;  /* 0x0000000000047919 */ /* 0x000e220000002100 */
[----:B------:R-:W1:Y:S06]  /*0020*/  LDCU UR5, c[0x0][0x394] ;  /* 0x00007280ff0577ac */ /* 0x000e6c0008000800 */
[----:B------:R-:W2:Y:S01]  /*0030*/  S2UR UR4, SR_CTAID.X ;  /* 0x00000000000479c3 */ /* 0x000ea20000002500 */
[----:B------:R-:W-:Y:S01]  /*0040*/  BSSY.RECONVERGENT B0, `(.L_x_1) ;  /* 0x00000a9000007945 */ /* 0x000fe20003800200 */
[----:B------:R-:W-:Y:S01]  /*0050*/  HFMA2 R14, -RZ, RZ, 0, 0 ;  /* 0x00000000ff0e7431 */ /* 0x000fe200000001ff */
[----:B------:R-:W3:Y:S01]  /*0060*/  LDCU.64 UR6, c[0x0][0x358] ;  /* 0x00006b00ff0677ac */ /* 0x000ee20008000a00 */
[----:B--2---:R-:W-:Y:S01]  /*0070*/  USHF.L.U32 UR4, UR4, 0x5, URZ ;  /* 0x0000000504047899 */ /* 0x004fe200080006ff */
[----:B0-----:R-:W-:-:S05]  /*0080*/  LOP3.LUT R21, R4, 0x1f, RZ, 0xc0, !PT ;  /* 0x0000001f04157812 */ /* 0x001fca00078ec0ff */
[----:B-1----:R-:W-:-:S05]  /*0090*/  IMAD R0, R21, UR5, RZ ;  /* 0x0000000515007c24 */ /* 0x002fca000f8e02ff */
[----:B------:R-:W-:Y:S02]  /*00a0*/  IADD3 R2, PT, PT, R0, UR5, RZ ;  /* 0x0000000500027c10 */ /* 0x000fe4000fffe0ff */
[----:B------:R-:W-:Y:S02]  /*00b0*/  SHF.R.S32.HI R3, RZ, 0x1f, R0 ;  /* 0x0000001fff037819 */ /* 0x000fe40000011400 */
[----:B------:R-:W-:Y:S02]  /*00c0*/  SHF.R.S32.HI R5, RZ, 0x1f, R2 ;  /* 0x0000001fff057819 */ /* 0x000fe40000011402 */
[----:B------:R-:W-:Y:S02]  /*00d0*/  LEA.HI R3, R3, R0, RZ, 0x5 ;  /* 0x0000000003037211 */ /* 0x000fe400078f28ff */
[----:B------:R-:W-:Y:S02]  /*00e0*/  LEA.HI R5, R5, R2, RZ, 0x5 ;  /* 0x0000000205057211 */ /* 0x000fe400078f28ff */
[----:B------:R-:W-:-:S02]  /*00f0*/  SHF.R.S32.HI R13, RZ, 0x5, R3 ;  /* 0x00000005ff0d7819 */ /* 0x000fc40000011403 */
[----:B------:R-:W-:Y:S02]  /*0100*/  SHF.R.S32.HI R5, RZ, 0x5, R5 ;  /* 0x00000005ff057819 */ /* 0x000fe40000011405 */
[----:B------:R-:W-:Y:S02]  /*0110*/  SHF.R.U32.HI R0, RZ, 0x5, R4 ;  /* 0x00000005ff007819 */ /* 0x000fe40000011604 */
[----:B------:R-:W-:Y:S02]  /*0120*/  VIMNMX R2, PT, PT, R5, UR5, PT ;  /* 0x0000000505027c48 */ /* 0x000fe4000bfe0100 */
[----:B------:R-:W-:Y:S02]  /*0130*/  LOP3.LUT R0, R0, UR4, RZ, 0xfc, !PT ;  /* 0x0000000400007c12 */ /* 0x000fe4000f8efcff */
[----:B------:R-:W-:-:S13]  /*0140*/  ISETP.GE.AND P0, PT, R13, R2, PT ;  /* 0x000000020d00720c */ /* 0x000fda0003f06270 */
[----:B---3--:R-:W-:Y:S05]  /*0150*/  @P0 BRA `(.L_x_2) ;  /* 0x00000008005c0947 */ /* 0x008fea0003800000 */
[CC--:B------:R-:W-:Y:S01]  /*0160*/  IADD3 R10, PT, PT, R2.reuse, -R13.reuse, RZ ;  /* 0x8000000d020a7210 */ /* 0x0c0fe20007ffe0ff */
[----:B------:R-:W-:Y:S01]  /*0170*/  BSSY.RECONVERGENT B1, `(.L_x_3) ;  /* 0x0000048000017945 */ /* 0x000fe20003800200 */
[----:B------:R-:W-:Y:S02]  /*0180*/  IADD3 R2, PT, PT, -R2, R13, RZ ;  /* 0x0000000d02027210 */ /* 0x000fe40007ffe1ff */
[----:B------:R-:W-:Y:S02]  /*0190*/  LOP3.LUT R22, R10, 0xf, RZ, 0xc0, !PT ;  /* 0x0000000f0a167812 */ /* 0x000fe400078ec0ff */
[----:B------:R-:W-:Y:S02]  /*01a0*/  ISETP.GT.U32.AND P1, PT, R2, -0x10, PT ;  /* 0xfffffff00200780c */ /* 0x000fe40003f24070 */
[----:B------:R-:W-:Y:S02]  /*01b0*/  ISETP.NE.AND P0, PT, R22, RZ, PT ;  /* 0x000000ff1600720c */ /* 0x000fe40003f05270 */
[----:B------:R-:W-:-:S09]  /*01c0*/  MOV R14, RZ ;  /* 0x000000ff000e7202 */ /* 0x000fd20000000f00 */
[----:B------:R-:W-:Y:S05]  /*01d0*/  @P1 BRA `(.L_x_4) ;  /* 0x0000000400041947 */ /* 0x000fea0003800000 */
[----:B------:R-:W0:Y:S01]  /*01e0*/  LDC.64 R2, c[0x0][0x380] ;  /* 0x0000e000ff027b82 */ /* 0x000e220000000a00 */
[----:B------:R-:W-:Y:S01]  /*01f0*/  LOP3.LUT R12, R10, 0xfffffff0, RZ, 0xc0, !PT ;  /* 0xfffffff00a0c7812 */ /* 0x000fe200078ec0ff */
[----:B------:R-:W-:Y:S01]  /*0200*/  IMAD R11, R0, UR5, R13 ;  /* 0x00000005000b7c24 */ /* 0x000fe2000f8e020d */
[----:B------:R-:W-:Y:S02]  /*0210*/  MOV R14, RZ ;  /* 0x000000ff000e7202 */ /* 0x000fe40000000f00 */
[----:B------:R-:W-:-:S03]  /*0220*/  IADD3 R12, PT, PT, -R12, RZ, RZ ;  /* 0x000000ff0c0c7210 */ /* 0x000fc60007ffe1ff */
[----:B------:R-:W1:Y:S01]  /*0230*/  LDC.64 R4, c[0x0][0x388] ;  /* 0x0000e200ff047b82 */ /* 0x000e620000000a00 */
[----:B0-----:R-:W-:-:S04]  /*0240*/  IADD3 R2, P1, PT, R2, 0x20, RZ ;  /* 0x0000002002027810 */ /* 0x001fc80007f3e0ff */
[----:B------:R-:W-:Y:S02]  /*0250*/  IADD3.X R3, PT, PT, RZ, R3, RZ, P1, !PT ;  /* 0x00000003ff037210 */ /* 0x000fe40000ffe4ff */
[----:B-1----:R-:W-:-:S04]  /*0260*/  IADD3 R4, P2, PT, R4, 0x20, RZ ;  /* 0x0000002004047810 */ /* 0x002fc80007f5e0ff */
[----:B------:R-:W-:-:S09]  /*0270*/  IADD3.X R5, PT, PT, RZ, R5, RZ, P2, !PT ;  /* 0x00000005ff057210 */ /* 0x000fd200017fe4ff */
.L_x_5:
[----:B------:R-:W-:-:S04]  /*0280*/  IMAD.WIDE R8, R11, 0x4, R2 ;  /* 0x000000040b087825 */ /* 0x000fc800078e0202 */
[----:B------:R-:W-:Y:S01]  /*0290*/  IMAD.WIDE R6, R13, 0x4, R4 ;  /* 0x000000040d067825 */ /* 0x000fe200078e0204 */
[----:B------:R-:W2:Y:S04]  /*02a0*/  LDG.E R15, desc[UR6][R8.64+-0x20] ;  /* 0xffffe006080f7981 */ /* 0x000ea8000c1e1900 */
[----:B------:R-:W2:Y:S04]  /*02b0*/  LDG.E R24, desc[UR6][R6.64+-0x20] ;  /* 0xffffe00606187981 */ /* 0x000ea8000c1e1900 */
[----:B------:R-:W3:Y:S04]  /*02c0*/  LDG.E R26, desc[UR6][R8.64+-0x1c] ;  /* 0xffffe406081a7981 */ /* 0x000ee8000c1e1900 */
[----:B------:R-:W3:Y:S04]  /*02d0*/  LDG.E R25, desc[UR6][R6.64+-0x1c] ;  /* 0xffffe40606197981 */ /* 0x000ee8000c1e1900 */
[----:B------:R-:W4:Y:S04]  /*02e0*/  LDG.E R23, desc[UR6][R8.64+-0x18] ;  /* 0xffffe80608177981 */ /* 0x000f28000c1e1900 */
[----:B------:R-:W4:Y:S04]  /*02f0*/  LDG.E R20, desc[UR6][R6.64+-0x18] ;  /* 0xffffe80606147981 */ /* 0x000f28000c1e1900 */
[----:B------:R-:W5:Y:S04]  /*0300*/  LDG.E R18, desc[UR6][R8.64+-0x14] ;  /* 0xffffec0608127981 */ /* 0x000f68000c1e1900 */
[----:B------:R-:W5:Y:S04]  /*0310*/  LDG.E R19, desc[UR6][R6.64+-0x14] ;  /* 0xffffec0606137981 */ /* 0x000f68000c1e1900 */
[----:B------:R-:W5:Y:S04]  /*0320*/  LDG.E R16, desc[UR6][R8.64+-0x10] ;  /* 0xfffff00608107981 */ /* 0x000f68000c1e1900 */
[----:B------:R-:W5:Y:S01]  /*0330*/  LDG.E R17, desc[UR6][R6.64+-0x10] ;  /* 0xfffff00606117981 */ /* 0x000f62000c1e1900 */
[----:B--2---:R-:W-:-:S03]  /*0340*/  FFMA R15, R15, R24, R14 ;  /* 0x000000180f0f7223 */ /* 0x004fc6000000000e */
[----:B------:R-:W2:Y:S04]  /*0350*/  LDG.E R14, desc[UR6][R8.64+-0xc] ;  /* 0xfffff406080e7981 */ /* 0x000ea8000c1e1900 */
[----:B------:R-:W2:Y:S01]  /*0360*/  LDG.E R24, desc[UR6][R8.64] ;  /* 0x0000000608187981 */ /* 0x000ea2000c1e1900 */
[----:B---3--:R-:W-:-:S03]  /*0370*/  FFMA R26, R26, R25, R15 ;  /* 0x000000191a1a7223 */ /* 0x008fc6000000000f */
[----:B------:R-:W2:Y:S01]  /*0380*/  LDG.E R15, desc[UR6][R6.64+-0xc] ;  /* 0xfffff406060f7981 */ /* 0x000ea2000c1e1900 */
[----:B----4-:R-:W-:-:S03]  /*0390*/  FFMA R25, R23, R20, R26 ;  /* 0x0000001417197223 */ /* 0x010fc6000000001a */
[----:B------:R-:W3:Y:S04]  /*03a0*/  LDG.E R20, desc[UR6][R8.64+-0x8] ;  /* 0xfffff80608147981 */ /* 0x000ee8000c1e1900 */
[----:B------:R-:W3:Y:S01]  /*03b0*/  LDG.E R23, desc[UR6][R6.64+-0x8] ;  /* 0xfffff80606177981 */ /* 0x000ee2000c1e1900 */
[----:B-----5:R-:W-:-:S03]  /*03c0*/  FFMA R25, R18, R19, R25 ;  /* 0x0000001312197223 */ /* 0x020fc60000000019 */
[----:B------:R-:W4:Y:S04]  /*03d0*/  LDG.E R18, desc[UR6][R8.64+-0x4] ;  /* 0xfffffc0608127981 */ /* 0x000f28000c1e1900 */
[----:B------:R-:W4:Y:S01]  /*03e0*/  LDG.E R19, desc[UR6][R6.64+-0x4] ;  /* 0xfffffc0606137981 */ /* 0x000f22000c1e1900 */
[----:B------:R-:W-:-:S03]  /*03f0*/  FFMA R27, R16, R17, R25 ;  /* 0x00000011101b7223 */ /* 0x000fc60000000019 */
        /* <DEDUP_REMOVED lines=8> */
[----:B------:R-:W2:Y:S04]  /*0480*/  LDG.E R15, desc[UR6][R8.64+0x8] ;  /* 0x00000806080f7981 */ /* 0x000ea8000c1e1900 */
[----:B------:R-:W3:Y:S01]  /*0490*/  LDG.E R20, desc[UR6][R8.64+0x10] ;  /* 0x0000100608147981 */ /* 0x000ee2000c1e1900 */
[----:B----4-:R-:W-:-:S03]  /*04a0*/  FFMA R23, R18, R19, R23 ;  /* 0x0000001312177223 */ /* 0x010fc60000000017 */
[----:B------:R-:W4:Y:S01]  /*04b0*/  LDG.E R18, desc[UR6][R8.64+0xc] ;  /* 0x00000c0608127981 */ /* 0x000f22000c1e1900 */
[----:B-----5:R-:W-:-:S03]  /*04c0*/  FFMA R25, R24, R25, R23 ;  /* 0x0000001918197223 */ /* 0x020fc60000000017 */
[----:B------:R-:W4:Y:S04]  /*04d0*/  LDG.E R19, desc[UR6][R6.64+0xc] ;  /* 0x00000c0606137981 */ /* 0x000f28000c1e1900 */
[----:B------:R-:W3:Y:S01]  /*04e0*/  LDG.E R23, desc[UR6][R6.64+0x10] ;  /* 0x0000100606177981 */ /* 0x000ee2000c1e1900 */
[----:B------:R-:W-:-:S03]  /*04f0*/  FFMA R28, R16, R17, R25 ;  /* 0x00000011101c7223 */ /* 0x000fc60000000019 */
[----:B------:R-:W5:Y:S04]  /*0500*/  LDG.E R24, desc[UR6][R8.64+0x14] ;  /* 0x0000140608187981 */ /* 0x000f68000c1e1900 */
[----:B------:R-:W5:Y:S04]  /*0510*/  LDG.E R25, desc[UR6][R6.64+0x14] ;  /* 0x0000140606197981 */ /* 0x000f68000c1e1900 */
[----:B------:R-:W5:Y:S04]  /*0520*/  LDG.E R16, desc[UR6][R8.64+0x18] ;  /* 0x0000180608107981 */ /* 0x000f68000c1e1900 */
[----:B------:R-:W5:Y:S01]  /*0530*/  LDG.E R17, desc[UR6][R6.64+0x18] ;  /* 0x0000180606117981 */ /* 0x000f62000c1e1900 */
[----:B------:R-:W-:-:S04]  /*0540*/  IADD3 R12, PT, PT, R12, 0x10, RZ ;  /* 0x000000100c0c7810 */ /* 0x000fc80007ffe0ff */
[----:B------:R-:W-:Y:S02]  /*0550*/  ISETP.NE.AND P1, PT, R12, RZ, PT ;  /* 0x000000ff0c00720c */ /* 0x000fe40003f25270 */
[----:B------:R-:W-:Y:S02]  /*0560*/  IADD3 R13, PT, PT, R13, 0x10, RZ ;  /* 0x000000100d0d7810 */ /* 0x000fe40007ffe0ff */
[----:B------:R-:W-:Y:S01]  /*0570*/  IADD3 R11, PT, PT, R11, 0x10, RZ ;  /* 0x000000100b0b7810 */ /* 0x000fe20007ffe0ff */
[----:B--2---:R-:W-:-:S04]  /*0580*/  FFMA R15, R15, R14, R28 ;  /* 0x0000000e0f0f7223 */ /* 0x004fc8000000001c */
[----:B----4-:R-:W-:-:S04]  /*0590*/  FFMA R15, R18, R19, R15 ;  /* 0x00000013120f7223 */ /* 0x010fc8000000000f */
[----:B---3--:R-:W-:-:S04]  /*05a0*/  FFMA R15, R20, R23, R15 ;  /* 0x00000017140f7223 */ /* 0x008fc8000000000f */
[----:B-----5:R-:W-:-:S04]  /*05b0*/  FFMA R15, R24, R25, R15 ;  /* 0x00000019180f7223 */ /* 0x020fc8000000000f */
[----:B------:R-:W-:-:S04]  /*05c0*/  FFMA R15, R16, R17, R15 ;  /* 0x00000011100f7223 */ /* 0x000fc8000000000f */
[----:B------:R-:W-:Y:S01]  /*05d0*/  FFMA R14, R26, R27, R15 ;  /* 0x0000001b1a0e7223 */ /* 0x000fe2000000000f */
[----:B------:R-:W-:Y:S06]  /*05e0*/  @P1 BRA `(.L_x_5) ;  /* 0xfffffffc00241947 */ /* 0x000fec000383ffff */
.L_x_4:
[----:B------:R-:W-:Y:S05]  /*05f0*/  BSYNC.RECONVERGENT B1 ;  /* 0x0000000000017941 */ /* 0x000fea0003800200 */
.L_x_3:
[----:B------:R-:W-:Y:S05]  /*0600*/  @!P0 BRA `(.L_x_2) ;  /* 0x0000000400308947 */ /* 0x000fea0003800000 */
[----:B------:R-:W-:Y:S01]  /*0610*/  ISETP.GE.U32.AND P0, PT, R22, 0x8, PT ;  /* 0x000000081600780c */ /* 0x000fe20003f06070 */
[----:B------:R-:W-:Y:S01]  /*0620*/  BSSY.RECONVERGENT B1, `(.L_x_6) ;  /* 0x0000022000017945 */ /* 0x000fe20003800200 */
[----:B------:R-:W-:-:S04]  /*0630*/  LOP3.LUT R20, R10, 0x7, RZ, 0xc0, !PT ;  /* 0x000000070a147812 */ /* 0x000fc800078ec0ff */
[----:B------:R-:W-:-:S07]  /*0640*/  ISETP.NE.AND P1, PT, R20, RZ, PT ;  /* 0x000000ff1400720c */ /* 0x000fce0003f25270 */
[----:B------:R-:W-:Y:S06]  /*0650*/  @!P0 BRA `(.L_x_7) ;  /* 0x0000000000788947 */ /* 0x000fec0003800000 */
[----:B------:R-:W0:Y:S01]  /*0660*/  LDC.64 R4, c[0x0][0x380] ;  /* 0x0000e000ff047b82 */ /* 0x000e220000000a00 */
[----:B------:R-:W-:-:S07]  /*0670*/  IMAD R7, R0, UR5, R13 ;  /* 0x0000000500077c24 */ /* 0x000fce000f8e020d */
[----:B------:R-:W1:Y:S01]  /*0680*/  LDC.64 R2, c[0x0][0x388] ;  /* 0x0000e200ff027b82 */ /* 0x000e620000000a00 */
[----:B0-----:R-:W-:-:S05]  /*0690*/  IMAD.WIDE R4, R7, 0x4, R4 ;  /* 0x0000000407047825 */ /* 0x001fca00078e0204 */
[----:B------:R-:W2:Y:S01]  /*06a0*/  LDG.E R17, desc[UR6][R4.64] ;  /* 0x0000000604117981 */ /* 0x000ea2000c1e1900 */
[----:B-1----:R-:W-:-:S03]  /*06b0*/  IMAD.WIDE R2, R13, 0x4, R2 ;  /* 0x000000040d027825 */ /* 0x002fc600078e0202 */
[----:B------:R-:W3:Y:S04]  /*06c0*/  LDG.E R19, desc[UR6][R4.64+0x4] ;  /* 0x0000040604137981 */ /* 0x000ee8000c1e1900 */
[----:B------:R-:W2:Y:S04]  /*06d0*/  LDG.E R16, desc[UR6][R2.64] ;  /* 0x0000000602107981 */ /* 0x000ea8000c1e1900 */
[----:B------:R-:W3:Y:S04]  /*06e0*/  LDG.E R18, desc[UR6][R2.64+0x4] ;  /* 0x0000040602127981 */ /* 0x000ee8000c1e1900 */
[----:B------:R-:W4:Y:S04]  /*06f0*/  LDG.E R23, desc[UR6][R4.64+0x8] ;  /* 0x0000080604177981 */ /* 0x000f28000c1e1900 */
[----:B------:R-:W4:Y:S04]  /*0700*/  LDG.E R22, desc[UR6][R2.64+0x8] ;  /* 0x0000080602167981 */ /* 0x000f28000c1e1900 */
[----:B------:R-:W5:Y:S04]  /*0710*/  LDG.E R25, desc[UR6][R4.64+0xc] ;  /* 0x00000c0604197981 */ /* 0x000f68000c1e1900 */
        /* <DEDUP_REMOVED lines=8> */
[----:B------:R-:W5:Y:S01]  /*07a0*/  LDG.E R26, desc[UR6][R2.64+0x1c] ;  /* 0x00001c06021a7981 */ /* 0x000f62000c1e1900 */
[----:B------:R-:W-:Y:S01]  /*07b0*/  IADD3 R13, PT, PT, R13, 0x8, RZ ;  /* 0x000000080d0d7810 */ /* 0x000fe20007ffe0ff */
[----:B--2---:R-:W-:-:S04]  /*07c0*/  FFMA R16, R17, R16, R14 ;  /* 0x0000001011107223 */ /* 0x004fc8000000000e */
[----:B---3--:R-:W-:-:S04]  /*07d0*/  FFMA R16, R19, R18, R16 ;  /* 0x0000001213107223 */ /* 0x008fc80000000010 */
[----:B----4-:R-:W-:-:S04]  /*07e0*/  FFMA R16, R23, R22, R16 ;  /* 0x0000001617107223 */ /* 0x010fc80000000010 */
[----:B-----5:R-:W-:-:S04]  /*07f0*/  FFMA R25, R25, R24, R16 ;  /* 0x0000001819197223 */ /* 0x020fc80000000010 */
[----:B------:R-:W-:-:S04]  /*0800*/  FFMA R15, R12, R15, R25 ;  /* 0x0000000f0c0f7223 */ /* 0x000fc80000000019 */
[----:B------:R-:W-:-:S04]  /*0810*/  FFMA R9, R8, R9, R15 ;  /* 0x0000000908097223 */ /* 0x000fc8000000000f */
[----:B------:R-:W-:-:S04]  /*0820*/  FFMA R6, R6, R7, R9 ;  /* 0x0000000706067223 */ /* 0x000fc80000000009 */
[----:B------:R-:W-:-:S07]  /*0830*/  FFMA R14, R11, R26, R6 ;  /* 0x0000001a0b0e7223 */ /* 0x000fce0000000006 */
.L_x_7:
[----:B------:R-:W-:Y:S05]  /*0840*/  BSYNC.RECONVERGENT B1 ;  /* 0x0000000000017941 */ /* 0x000fea0003800200 */
.L_x_6:
        /* <DEDUP_REMOVED lines=18> */
[----:B------:R-:W5:Y:S01]  /*0970*/  LDG.E R16, desc[UR6][R4.64+0xc] ;  /* 0x00000c0604107981 */ /* 0x000f62000c1e1900 */
[----:B------:R-:W-:Y:S01]  /*0980*/  IADD3 R13, PT, PT, R13, 0x4, RZ ;  /* 0x000000040d0d7810 */ /* 0x000fe20007ffe0ff */
[----:B--2---:R-:W-:-:S04]  /*0990*/  FFMA R6, R7, R6, R14 ;  /* 0x0000000607067223 */ /* 0x004fc8000000000e */
[----:B---3--:R-:W-:-:S04]  /*09a0*/  FFMA R6, R9, R8, R6 ;  /* 0x0000000809067223 */ /* 0x008fc80000000006 */
[----:B----4-:R-:W-:-:S04]  /*09b0*/  FFMA R6, R11, R12, R6 ;  /* 0x0000000c0b067223 */ /* 0x010fc80000000006 */
[----:B-----5:R-:W-:-:S07]  /*09c0*/  FFMA R14, R15, R16, R6 ;  /* 0x000000100f0e7223 */ /* 0x020fce0000000006 */
.L_x_9:
[----:B------:R-:W-:Y:S05]  /*09d0*/  BSYNC.RECONVERGENT B1 ;  /* 0x0000000000017941 */ /* 0x000fea0003800200 */
.L_x_8:
[----:B------:R-:W-:Y:S05]  /*09e0*/  @!P1 BRA `(.L_x_2) ;  /* 0x0000000000389947 */ /* 0x000fea0003800000 */
[----:B------:R-:W0:Y:S01]  /*09f0*/  LDC.64 R8, c[0x0][0x380] ;  /* 0x0000e000ff087b82 */ /* 0x000e220000000a00 */
[----:B------:R-:W-:Y:S01]  /*0a00*/  IADD3 R10, PT, PT, -R10, RZ, RZ ;  /* 0x000000ff0a0a7210 */ /* 0x000fe20007ffe1ff */
[----:B------:R-:W-:-:S06]  /*0a10*/  IMAD R11, R0, UR5, R13 ;  /* 0x00000005000b7c24 */ /* 0x000fcc000f8e020d */
[----:B------:R-:W1:Y:S02]  /*0a20*/  LDC.64 R6, c[0x0][0x388] ;  /* 0x0000e200ff067b82 */ /* 0x000e640000000a00 */
.L_x_10:
[----:B-1----:R-:W-:-:S04]  /*0a30*/  IMAD.WIDE R2, R13, 0x4, R6 ;  /* 0x000000040d027825 */ /* 0x002fc800078e0206 */
[----:B0-----:R-:W-:Y:S02]  /*0a40*/  IMAD.WIDE R4, R11, 0x4, R8 ;  /* 0x000000040b047825 */ /* 0x001fe400078e0208 */
[----:B------:R-:W2:Y:S04]  /*0a50*/  LDG.E R2, desc[UR6][R2.64] ;  /* 0x0000000602027981 */ /* 0x000ea8000c1e1900 */
[----:B------:R-:W2:Y:S01]  /*0a60*/  LDG.E R5, desc[UR6][R4.64] ;  /* 0x0000000604057981 */ /* 0x000ea2000c1e1900 */
[----:B------:R-:W-:Y:S02]  /*0a70*/  IADD3 R10, PT, PT, R10, 0x1, RZ ;  /* 0x000000010a0a7810 */ /* 0x000fe40007ffe0ff */
[----:B------:R-:W-:Y:S02]  /*0a80*/  IADD3 R13, PT, PT, R13, 0x1, RZ ;  /* 0x000000010d0d7810 */ /* 0x000fe40007ffe0ff */
[----:B------:R-:W-:-:S02]  /*0a90*/  ISETP.NE.AND P0, PT, R10, RZ, PT ;  /* 0x000000ff0a00720c */ /* 0x000fc40003f05270 */
[----:B------:R-:W-:Y:S01]  /*0aa0*/  IADD3 R11, PT, PT, R11, 0x1, RZ ;  /* 0x000000010b0b7810 */ /* 0x000fe20007ffe0ff */
[----:B--2---:R-:W-:-:S10]  /*0ab0*/  FFMA R14, R5, R2, R14 ;  /* 0x00000002050e7223 */ /* 0x004fd4000000000e */
[----:B------:R-:W-:Y:S05]  /*0ac0*/  @P0 BRA `(.L_x_10) ;  /* 0xfffffffc00d80947 */ /* 0x000fea000383ffff */
.L_x_2:
[----:B------:R-:W-:Y:S05]  /*0ad0*/  BSYNC.RECONVERGENT B0 ;  /* 0x0000000000007941 */ /* 0x000fea0003800200 */
.L_x_1:
[----:B------:R-:W-:Y:S01]  /*0ae0*/  MOV R9, 0xffffff ;  /* 0x00ffffff00097802 */ /* 0x000fe20000000f00 */
[----:B------:R-:W-:Y:S01]  /*0af0*/  BAR.SYNC.DEFER_BLOCKING 0x0 ;  /* 0x0000000000007b1d */ /* 0x000fe20000010000 */
[----:B------:R-:W-:-:S05]  /*0b00*/  ISETP.NE.AND P0, PT, R21, RZ, PT ;  /* 0x000000ff1500720c */ /* 0x000fca0003f05270 */
[----:B------:R-:W0:Y:S02]  /*0b10*/  SHFL.DOWN PT, R3, R14, 0x10, 0x1f ;  /* 0x0a001f000e037f89 */ /* 0x000e2400000e0000 */
[----:B0-----:R-:W-:-:S05]  /*0b20*/  FADD R3, R3, R14 ;  /* 0x0000000e03037221 */ /* 0x001fca0000000000 */
[----:B------:R-:W0:Y:S02]  /*0b30*/  SHFL.DOWN PT, R2, R3, 0x8, 0x1f ;  /* 0x09001f0003027f89 */ /* 0x000e2400000e0000 */
[----:B0-----:R-:W-:-:S05]  /*0b40*/  FADD R2, R3, R2 ;  /* 0x0000000203027221 */ /* 0x001fca0000000000 */
[----:B------:R-:W0:Y:S02]  /*0b50*/  SHFL.DOWN PT, R5, R2, 0x4, 0x1f ;  /* 0x08801f0002057f89 */ /* 0x000e2400000e0000 */
[----:B0-----:R-:W-:-:S05]  /*0b60*/  FADD R5, R2, R5 ;  /* 0x0000000502057221 */ /* 0x001fca0000000000 */
[----:B------:R-:W0:Y:S02]  /*0b70*/  SHFL.DOWN PT, R4, R5, 0x2, 0x1f ;  /* 0x08401f0005047f89 */ /* 0x000e2400000e0000 */
[----:B0-----:R-:W-:-:S05]  /*0b80*/  FADD R4, R5, R4 ;  /* 0x0000000405047221 */ /* 0x001fca0000000000 */
[----:B------:R0:W1:Y:S01]  /*0b90*/  SHFL.DOWN PT, R7, R4, 0x1, 0x1f ;  /* 0x08201f0004077f89 */ /* 0x00006200000e0000 */
[----:B------:R-:W-:Y:S05]  /*0ba0*/  @P0 EXIT ;  /* 0x000000000000094d */ /* 0x000fea0003800000 */
[----:B------:R-:W2:Y:S02]  /*0bb0*/  LDC.64 R2, c[0x0][0x398] ;  /* 0x0000e600ff027b82 */ /* 0x000ea40000000a00 */
[----:B--2---:R-:W-:-:S05]  /*0bc0*/  IMAD.WIDE R2, R0, 0x4, R2 ;  /* 0x0000000400027825 */ /* 0x004fca00078e0202 */
[----:B------:R-:W2:Y:S01]  /*0bd0*/  LDG.E R0, desc[UR6][R2.64] ;  /* 0x0000000602007981 */ /* 0x000ea2000c1e1900 */
[----:B-1----:R-:W-:-:S04]  /*0be0*/  FADD R5, R4, R7 ;  /* 0x0000000704057221 */ /* 0x002fc80000000000 */
[----:B--2---:R-:W-:-:S05]  /*0bf0*/  FADD R5, R5, R0 ;  /* 0x0000000005057221 */ /* 0x004fca0000000000 */
[----:B------:R-:W-:Y:S01]  /*0c00*/  STG.E desc[UR6][R2.64], R5 ;  /* 0x0000000502007986 */ /* 0x000fe2000c101906 */
[----:B------:R-:W-:Y:S05]  /*0c10*/  EXIT ;  /* 0x000000000000794d */ /* 0x000fea0003800000 */
.L_x_11:
        /* <DEDUP_REMOVED lines=14> */
.L_x_31:


//--------------------- .text._Z19saxby_multiple_warpPfS_iiS_ --------------------------
	.section	.text._Z19saxby_multiple_warpPfS_iiS_,"ax",@progbits
	.align	128
        .global         _Z19saxby_multiple_warpPfS_iiS_
        .type           _Z19saxby_multiple_warpPfS_iiS_,@function
        .size           _Z19saxby_multiple_warpPfS_iiS_,(.L_x_32 - _Z19saxby_multiple_warpPfS_iiS_)
        .other          _Z19saxby_multiple_warpPfS_iiS_,@"STO_CUDA_ENTRY STV_DEFAULT"
_Z19saxby_multiple_warpPfS_iiS_:
.text._Z19saxby_multiple_warpPfS_iiS_:
[----:B------:R-:W-:Y:S01]  /*0000*/  LDC R1, c[0x0][0x37c] ;  /* 0x0000df00ff017b82 */ /* 0x000fe20000000800 */
[----:B------:R-:W0:Y:S07]  /*0010*/  S2R R3, SR_TID.Y ;  /* 0x0000000000037919 */ /* 0x000e2e0000002200 */
[----:B------:R-:W1:Y:S01]  /*0020*/  LDC R0, c[0x0][0x360] ;  /* 0x0000d800ff007b82 */ /* 0x000e620000000800 */
[----:B------:R-:W2:Y:S01]  /*0030*/  LDCU UR8, c[0x0][0x394] ;  /* 0x00007280ff0877ac */ /* 0x000ea20008000800 */
[----:B------:R-:W1:Y:S01]  /*0040*/  S2R R11, SR_TID.X ;  /* 0x00000000000b7919 */ /* 0x000e620000002100 */
[----:B------:R-:W3:Y:S05]  /*0050*/  LDCU.64 UR6, c[0x0][0x358] ;  /* 0x00006b00ff0677ac */ /* 0x000eea0008000a00 */
[----:B------:R-:W0:Y:S08]  /*0060*/  S2UR UR5, SR_CTAID.Y ;  /* 0x00000000000579c3 */ /* 0x000e300000002600 */
[----:B------:R-:W0:Y:S08]  /*0070*/  LDC R2, c[0x0][0x364] ;  /* 0x0000d900ff027b82 */ /* 0x000e300000000800 */
[----:B------:R-:W1:Y:S08]  /*0080*/  S2UR UR4, SR_CTAID.X ;  /* 0x00000000000479c3 */ /* 0x000e700000002500 */
[----:B------:R-:W4:Y:S08]  /*0090*/  LDC.64 R6, c[0x0][0x388] ;  /* 0x0000e200ff067b82 */ /* 0x000f300000000a00 */
[----:B------:R-:W5:Y:S01]  /*00a0*/  LDC.64 R4, c[0x0][0x380] ;  /* 0x0000e000ff047b82 */ /* 0x000f620000000a00 */
[----:B0-----:R-:W-:-:S05]  /*00b0*/  IMAD R9, R2, UR5, R3 ;  /* 0x0000000502097c24 */ /* 0x001fca000f8e0203 */
[----:B--2---:R-:W-:Y:S01]  /*00c0*/  ISETP.GE.AND P0, PT, R9, UR8, PT ;  /* 0x0000000809007c0c */ /* 0x004fe2000bf06270 */
[----:B-1----:R-:W-:-:S12]  /*00d0*/  IMAD R0, R0, UR4, R11 ;  /* 0x0000000400007c24 */ /* 0x002fd8000f8e020b */
[----:B------:R-:W-:Y:S02]  /*00e0*/  @!P0 IMAD R11, R0, UR8, R9 ;  /* 0x00000008000b8c24 */ /* 0x000fe4000f8e0209 */
[----:B----4-:R-:W-:-:S04]  /*00f0*/  @!P0 IMAD.WIDE.U32 R6, R9, 0x4, R6 ;  /* 0x0000000409068825 */ /* 0x010fc800078e0006 */
[----:B-----5:R-:W-:Y:S02]  /*0100*/  @!P0 IMAD.WIDE R4, R11, 0x4, R4 ;  /* 0x000000040b048825 */ /* 0x020fe400078e0204 */
[----:B---3--:R-:W2:Y:S04]  /*0110*/  @!P0 LDG.E R7, desc[UR6][R6.64] ;  /* 0x0000000606078981 */ /* 0x008ea8000c1e1900 */
[----:B------:R-:W2:Y:S01]  /*0120*/  @!P0 LDG.E R4, desc[UR6][R4.64] ;  /* 0x0000000604048981 */ /* 0x000ea2000c1e1900 */
[----:B------:R-:W-:Y:S01]  /*0130*/  HFMA2 R8, -RZ, RZ, 0, 0 ;  /* 0x00000000ff087431 */ /* 0x000fe200000001ff */
[----:B------:R-:W-:Y:S01]  /*0140*/  MOV R13, 0xffffff ;  /* 0x00ffffff000d7802 */ /* 0x000fe20000000f00 */
[----:B------:R-:W-:Y:S01]  /*0150*/  BAR.SYNC.DEFER_BLOCKING 0x0 ;  /* 0x0000000000007b1d */ /* 0x000fe20000010000 */
[C---:B------:R-:W-:Y:S01]  /*0160*/  ISETP.NE.AND P1, PT, R3.reuse, RZ, PT ;  /* 0x000000ff0300720c */ /* 0x040fe20003f25270 */
[----:B--2---:R-:W-:Y:S01]  /*0170*/  @!P0 FMUL R8, R4, R7 ;  /* 0x0000000704088220 */ /* 0x004fe20000400000 */
[----:B------:R-:W-:-:S04]  /*0180*/  LOP3.LUT P0, RZ, R3, 0x1f, RZ, 0xc0, !PT ;  /* 0x0000001f03ff7812 */ /* 0x000fc8000780c0ff */
[----:B------:R-:W0:Y:S09]  /*0190*/  SHFL.DOWN PT, R9, R8, 0x10, 0x1f ;  /* 0x0a001f0008097f89 */ /* 0x000e3200000e0000 */
[----:B------:R-:W1:Y:S01]  /*01a0*/  @!P0 S2R R12, SR_CgaCtaId ;  /* 0x00000000000c8919 */ /* 0x000e620000008800 */
[----:B------:R-:W-:-:S02]  /*01b0*/  @!P0 MOV R7, 0x400 ;  /* 0x0000040000078802 */ /* 0x000fc40000000f00 */
[----:B------:R-:W-:-:S04]  /*01c0*/  @!P0 SHF.R.U32.HI R4, RZ, 0x3, R3 ;  /* 0x00000003ff048819 */ /* 0x000fc80000011603 */
[----:B------:R-:W-:Y:S01]  /*01d0*/  @!P0 LOP3.LUT R4, R4, 0x7c, RZ, 0xc0, !PT ;  /* 0x0000007c04048812 */ /* 0x000fe200078ec0ff */
[----:B0-----:R-:W-:-:S05]  /*01e0*/  FADD R9, R9, R8 ;  /* 0x0000000809097221 */ /* 0x001fca0000000000 */
[----:B------:R-:W0:Y:S01]  /*01f0*/  SHFL.DOWN PT, R10, R9, 0x8, 0x1f ;  /* 0x09001f00090a7f89 */ /* 0x000e2200000e0000 */
[----:B-1----:R-:W-:-:S04]  /*0200*/  @!P0 LEA R7, R12, R7, 0x18 ;  /* 0x000000070c078211 */ /* 0x002fc800078ec0ff */
[----:B------:R-:W-:Y:S01]  /*0210*/  @!P0 IADD3 R4, PT, PT, R4, R7, RZ ;  /* 0x0000000704048210 */ /* 0x000fe20007ffe0ff */
[----:B0-----:R-:W-:-:S05]  /*0220*/  FADD R10, R9, R10 ;  /* 0x0000000a090a7221 */ /* 0x001fca0000000000 */
[----:B------:R-:W0:Y:S02]  /*0230*/  SHFL.DOWN PT, R11, R10, 0x4, 0x1f ;  /* 0x08801f000a0b7f89 */ /* 0x000e2400000e0000 */
[----:B0-----:R-:W-:-:S05]  /*0240*/  FADD R11, R10, R11 ;  /* 0x0000000b0a0b7221 */ /* 0x001fca0000000000 */
[----:B------:R-:W0:Y:S02]  /*0250*/  SHFL.DOWN PT, R6, R11, 0x2, 0x1f ;  /* 0x08401f000b067f89 */ /* 0x000e2400000e0000 */
[----:B0-----:R-:W-:-:S05]  /*0260*/  FADD R6, R11, R6 ;  /* 0x000000060b067221 */ /* 0x001fca0000000000 */
[----:B------:R-:W0:Y:S02]  /*0270*/  SHFL.DOWN PT, R5, R6, 0x1, 0x1f ;  /* 0x08201f0006057f89 */ /* 0x000e2400000e0000 */
[----:B0-----:R-:W-:-:S05]  /*0280*/  FADD R5, R6, R5 ;  /* 0x0000000506057221 */ /* 0x001fca0000000000 */
[----:B------:R0:W-:Y:S01]  /*0290*/  @!P0 STS [R4], R5 ;  /* 0x0000000504008388 */ /* 0x0001e20000000800 */
[----:B------:R-:W-:Y:S06]  /*02a0*/  BAR.SYNC.DEFER_BLOCKING 0x0 ;  /* 0x0000000000007b1d */ /* 0x000fec0000010000 */
[----:B------:R-:W-:Y:S05]  /*02b0*/  @P1 EXIT ;  /* 0x000000000000194d */ /* 0x000fea0003800000 */
[----:B------:R-:W-:Y:S02]  /*02c0*/  ISETP.GE.U32.AND P0, PT, R2, 0x20, PT ;  /* 0x000000200200780c */ /* 0x000fe40003f06070 */
[----:B------:R-:W-:-:S11]  /*02d0*/  MOV R19, RZ ;  /* 0x000000ff00137202 */ /* 0x000fd60000000f00 */
[----:B------:R-:W-:Y:S05]  /*02e0*/  @!P0 BRA `(.L_x_12) ;  /* 0x00000004005c8947 */ /* 0x000fea0003800000 */
[----:B------:R-:W-:Y:S01]  /*02f0*/  SHF.R.U32.HI R3, RZ, 0x5, R2 ;  /* 0x00000005ff037819 */ /* 0x000fe20000011602 */
[----:B------:R-:W-:-:S03]  /*0300*/  HFMA2 R19, -RZ, RZ, 0, 0 ;  /* 0x00000000ff137431 */ /* 0x000fc600000001ff */
[C---:B------:R-:W-:Y:S02]  /*0310*/  IADD3 R2, PT, PT, R3.reuse, -0x1, RZ ;  /* 0xffffffff03027810 */ /* 0x040fe40007ffe0ff */
[----:B------:R-:W-:Y:S02]  /*0320*/  LOP3.LUT R21, R3, 0xf, RZ, 0xc0, !PT ;  /* 0x0000000f03157812 */ /* 0x000fe400078ec0ff */
[----:B------:R-:W-:Y:S02]  /*0330*/  ISETP.GE.U32.AND P1, PT, R2, 0xf, PT ;  /* 0x0000000f0200780c */ /* 0x000fe40003f26070 */
[----:B------:R-:W-:Y:S02]  /*0340*/  ISETP.NE.AND P0, PT, R21, RZ, PT ;  /* 0x000000ff1500720c */ /* 0x000fe40003f05270 */
[----:B------:R-:W-:-:S09]  /*0350*/  MOV R2, RZ ;  /* 0x000000ff00027202 */ /* 0x000fd20000000f00 */
[----:B------:R-:W-:Y:S05]  /*0360*/  @!P1 BRA `(.L_x_13) ;  /* 0x0000000000809947 */ /* 0x000fea0003800000 */
[----:B------:R-:W1:Y:S01]  /*0370*/  S2UR UR5, SR_CgaCtaId ;  /* 0x00000000000579c3 */ /* 0x000e620000008800 */
[C---:B------:R-:W-:Y:S01]  /*0380*/  LOP3.LUT R20, R3.reuse, 0x7fffff0, RZ, 0xc0, !PT ;  /* 0x07fffff003147812 */ /* 0x040fe200078ec0ff */
[----:B------:R-:W-:Y:S01]  /*0390*/  UMOV UR4, 0x400 ;  /* 0x0000040000047882 */ /* 0x000fe20000000000 */
[----:B------:R-:W-:Y:S02]  /*03a0*/  LOP3.LUT R2, R3, 0x30, RZ, 0xc0, !PT ;  /* 0x0000003003027812 */ /* 0x000fe400078ec0ff */
[----:B------:R-:W-:Y:S01]  /*03b0*/  MOV R19, RZ ;  /* 0x000000ff00137202 */ /* 0x000fe20000000f00 */
[----:B------:R-:W-:Y:S01]  /*03c0*/  IMAD.MOV R20, RZ, RZ, -R20 ;  /* 0x000000ffff147224 */ /* 0x000fe200078e0a14 */
[----:B-1----:R-:W-:-:S04]  /*03d0*/  ULEA UR4, UR5, UR4, 0x18 ;  /* 0x0000000405047291 */ /* 0x002fc8000f8ec0ff */
[----:B------:R-:W-:-:S12]  /*03e0*/  UIADD3 UR4, UPT, UPT, UR4, 0x20, URZ ;  /* 0x0000002004047890 */ /* 0x000fd8000fffe0ff */
.L_x_14:
[----:B0-----:R-:W0:Y:S01]  /*03f0*/  LDS.128 R4, [UR4+-0x20] ;  /* 0xffffe004ff047984 */ /* 0x001e220008000c00 */
[----:B------:R-:W-:-:S03]  /*0400*/  IADD3 R20, PT, PT, R20, 0x10, RZ ;  /* 0x0000001014147810 */ /* 0x000fc60007ffe0ff */
[----:B------:R-:W1:Y:S01]  /*0410*/  LDS.128 R8, [UR4+-0x10] ;  /* 0xfffff004ff087984 */ /* 0x000e620008000c00 */
[----:B------:R-:W-:-:S03]  /*0420*/  ISETP.NE.AND P1, PT, R20, RZ, PT ;  /* 0x000000ff1400720c */ /* 0x000fc60003f25270 */
[----:B------:R-:W2:Y:S01]  /*0430*/  LDS.128 R12, [UR4] ;  /* 0x00000004ff0c7984 */ /* 0x000ea20008000c00 */
[----:B0-----:R-:W-:-:S03]  /*0440*/  FADD R4, R4, R19 ;  /* 0x0000001304047221 */ /* 0x001fc60000000000 */
[----:B------:R-:W0:Y:S01]  /*0450*/  LDS.128 R16, [UR4+0x10] ;  /* 0x00001004ff107984 */ /* 0x000e220008000c00 */
[----:B------:R-:W-:Y:S01]  /*0460*/  UIADD3 UR4, UPT, UPT, UR4, 0x40, URZ ;  /* 0x0000004004047890 */ /* 0x000fe2000fffe0ff */
[----:B------:R-:W-:-:S04]  /*0470*/  FADD R5, R4, R5 ;  /* 0x0000000504057221 */ /* 0x000fc80000000000 */
[----:B------:R-:W-:-:S04]  /*0480*/  FADD R6, R5, R6 ;  /* 0x0000000605067221 */ /* 0x000fc80000000000 */
[----:B------:R-:W-:-:S04]  /*0490*/  FADD R7, R6, R7 ;  /* 0x0000000706077221 */ /* 0x000fc80000000000 */
[----:B-1----:R-:W-:-:S04]  /*04a0*/  FADD R8, R7, R8 ;  /* 0x0000000807087221 */ /* 0x002fc80000000000 */
[----:B------:R-:W-:-:S04]  /*04b0*/  FADD R9, R8, R9 ;  /* 0x0000000908097221 */ /* 0x000fc80000000000 */
[----:B------:R-:W-:-:S04]  /*04c0*/  FADD R10, R9, R10 ;  /* 0x0000000a090a7221 */ /* 0x000fc80000000000 */
[----:B------:R-:W-:-:S04]  /*04d0*/  FADD R11, R10, R11 ;  /* 0x0000000b0a0b7221 */ /* 0x000fc80000000000 */
[----:B--2---:R-:W-:-:S04]  /*04e0*/  FADD R12, R11, R12 ;  /* 0x0000000c0b0c7221 */ /* 0x004fc80000000000 */
[----:B------:R-:W-:-:S04]  /*04f0*/  FADD R13, R12, R13 ;  /* 0x0000000d0c0d7221 */ /* 0x000fc80000000000 */
[----:B------:R-:W-:-:S04]  /*0500*/  FADD R14, R13, R14 ;  /* 0x0000000e0d0e7221 */ /* 0x000fc80000000000 */
[----:B------:R-:W-:-:S04]  /*0510*/  FADD R15, R14, R15 ;  /* 0x0000000f0e0f7221 */ /* 0x000fc80000000000 */
[----:B0-----:R-:W-:-:S04]  /*0520*/  FADD R16, R15, R16 ;  /* 0x000000100f107221 */ /* 0x001fc80000000000 */
[----:B------:R-:W-:-:S04]  /*0530*/  FADD R17, R16, R17 ;  /* 0x0000001110117221 */ /* 0x000fc80000000000 */
[----:B------:R-:W-:-:S04]  /*0540*/  FADD R18, R17, R18 ;  /* 0x0000001211127221 */ /* 0x000fc80000000000 */
[----:B------:R-:W-:Y:S01]  /*0550*/  FADD R19, R18, R19 ;  /* 0x0000001312137221 */ /* 0x000fe20000000000 */
[----:B------:R-:W-:Y:S06]  /*0560*/  @P1 BRA `(.L_x_14) ;  /* 0xfffffffc00a01947 */ /* 0x000fec000383ffff */
.L_x_13:
[----:B------:R-:W-:Y:S05]  /*0570*/  @!P0 BRA `(.L_x_12) ;  /* 0x0000000000b88947 */ /* 0x000fea0003800000 */
[----:B------:R-:W-:Y:S02]  /*0580*/  ISETP.GE.U32.AND P0, PT, R21, 0x8, PT ;  /* 0x000000081500780c */ /* 0x000fe40003f06070 */
[----:B------:R-:W-:-:S04]  /*0590*/  LOP3.LUT R13, R3, 0x7, RZ, 0xc0, !PT ;  /* 0x00000007030d7812 */ /* 0x000fc800078ec0ff */
[----:B------:R-:W-:-:S07]  /*05a0*/  ISETP.NE.AND P1, PT, R13, RZ, PT ;  /* 0x000000ff0d00720c */ /* 0x000fce0003f25270 */
[----:B------:R-:W-:Y:S06]  /*05b0*/  @!P0 BRA `(.L_x_15) ;  /* 0x00000000003c8947 */ /* 0x000fec0003800000 */
[----:B0-----:R-:W0:Y:S01]  /*05c0*/  S2R R5, SR_CgaCtaId ;  /* 0x0000000000057919 */ /* 0x001e220000008800 */
[----:B------:R-:W-:-:S04]  /*05d0*/  MOV R4, 0x400 ;  /* 0x0000040000047802 */ /* 0x000fc80000000f00 */
[----:B0-----:R-:W-:-:S04]  /*05e0*/  LEA R5, R5, R4, 0x18 ;  /* 0x0000000405057211 */ /* 0x001fc800078ec0ff */
[C---:B------:R-:W-:Y:S02]  /*05f0*/  LEA R12, R2.reuse, R5, 0x2 ;  /* 0x00000005020c7211 */ /* 0x040fe400078e10ff */
[----:B------:R-:W-:-:S03]  /*0600*/  IADD3 R2, PT, PT, R2, 0x8, RZ ;  /* 0x0000000802027810 */ /* 0x000fc60007ffe0ff */
[----:B------:R-:W0:Y:S04]  /*0610*/  LDS.128 R4, [R12] ;  /* 0x000000000c047984 */ /* 0x000e280000000c00 */
[----:B------:R-:W1:Y:S01]  /*0620*/  LDS.128 R8, [R12+0x10] ;  /* 0x000010000c087984 */ /* 0x000e620000000c00 */
[----:B0-----:R-:W-:-:S04]  /*0630*/  FADD R4, R19, R4 ;  /* 0x0000000413047221 */ /* 0x001fc80000000000 */
[----:B------:R-:W-:-:S04]  /*0640*/  FADD R5, R4, R5 ;  /* 0x0000000504057221 */ /* 0x000fc80000000000 */
[----:B------:R-:W-:-:S04]  /*0650*/  FADD R6, R5, R6 ;  /* 0x0000000605067221 */ /* 0x000fc80000000000 */
[----:B------:R-:W-:-:S04]  /*0660*/  FADD R7, R6, R7 ;  /* 0x0000000706077221 */ /* 0x000fc80000000000 */
[----:B-1----:R-:W-:-:S04]  /*0670*/  FADD R8, R7, R8 ;  /* 0x0000000807087221 */ /* 0x002fc80000000000 */
[----:B------:R-:W-:-:S04]  /*0680*/  FADD R9, R8, R9 ;  /* 0x0000000908097221 */ /* 0x000fc80000000000 */
[----:B------:R-:W-:-:S04]  /*0690*/  FADD R10, R9, R10 ;  /* 0x0000000a090a7221 */ /* 0x000fc80000000000 */
[----:B------:R-:W-:-:S07]  /*06a0*/  FADD R19, R10, R11 ;  /* 0x0000000b0a137221 */ /* 0x000fce0000000000 */
.L_x_15:
        /* <DEDUP_REMOVED lines=8> */
[C---:B------:R-:W-:Y:S01]  /*0730*/  LEA R5, R2.reuse, R5, 0x2 ;  /* 0x0000000502057211 */ /* 0x040fe200078e10ff */
[----:B------:R-:W-:-:S05]  /*0740*/  VIADD R2, R2, 0x4 ;  /* 0x0000000402027836 */ /* 0x000fca0000000000 */
[----:B------:R-:W0:Y:S02]  /*0750*/  LDS.128 R4, [R5] ;  /* 0x0000000005047984 */ /* 0x000e240000000c00 */
[----:B0-----:R-:W-:-:S04]  /*0760*/  FADD R4, R19, R4 ;  /* 0x0000000413047221 */ /* 0x001fc80000000000 */
[----:B------:R-:W-:-:S04]  /*0770*/  FADD R9, R4, R5 ;  /* 0x0000000504097221 */ /* 0x000fc80000000000 */
[----:B------:R-:W-:-:S04]  /*0780*/  FADD R6, R9, R6 ;  /* 0x0000000609067221 */ /* 0x000fc80000000000 */
[----:B------:R-:W-:-:S07]  /*0790*/  FADD R19, R6, R7 ;  /* 0x0000000706137221 */ /* 0x000fce0000000000 */
.L_x_16:
[----:B------:R-:W-:Y:S05]  /*07a0*/  @!P1 BRA `(.L_x_12) ;  /* 0x00000000002c9947 */ /* 0x000fea0003800000 */
[----:B0-----:R-:W0:Y:S01]  /*07b0*/  S2R R5, SR_CgaCtaId ;  /* 0x0000000000057919 */ /* 0x001e220000008800 */
[----:B------:R-:W-:Y:S02]  /*07c0*/  MOV R4, 0x400 ;  /* 0x0000040000047802 */ /* 0x000fe40000000f00 */
[----:B------:R-:W-:Y:S02]  /*07d0*/  IADD3 R3, PT, PT, -R3, RZ, RZ ;  /* 0x000000ff03037210 */ /* 0x000fe40007ffe1ff */
[----:B0-----:R-:W-:-:S04]  /*07e0*/  LEA R5, R5, R4, 0x18 ;  /* 0x0000000405057211 */ /* 0x001fc800078ec0ff */
[----:B------:R-:W-:-:S07]  /*07f0*/  LEA R2, R2, R5, 0x2 ;  /* 0x0000000502027211 */ /* 0x000fce00078e10ff */
.L_x_17:
[----:B------:R0:W1:Y:S01]  /*0800*/  LDS R4, [R2] ;  /* 0x0000000002047984 */ /* 0x0000620000000800 */
[----:B------:R-:W-:-:S04]  /*0810*/  IADD3 R3, PT, PT, R3, 0x1, RZ ;  /* 0x0000000103037810 */ /* 0x000fc80007ffe0ff */
[----:B------:R-:W-:Y:S02]  /*0820*/  ISETP.NE.AND P0, PT, R3, RZ, PT ;  /* 0x000000ff0300720c */ /* 0x000fe40003f05270 */
[----:B0-----:R-:W-:Y:S01]  /*0830*/  IADD3 R2, PT, PT, R2, 0x4, RZ ;  /* 0x0000000402027810 */ /* 0x001fe20007ffe0ff */
[----:B-1----:R-:W-:-:S10]  /*0840*/  FADD R19, R4, R19 ;  /* 0x0000001304137221 */ /* 0x002fd40000000000 */
[----:B------:R-:W-:Y:S05]  /*0850*/  @P0 BRA `(.L_x_17) ;  /* 0xfffffffc00e80947 */ /* 0x000fea000383ffff */
.L_x_12:
[----:B------:R-:W1:Y:S02]  /*0860*/  LDC.64 R2, c[0x0][0x398] ;  /* 0x0000e600ff027b82 */ /* 0x000e640000000a00 */
[----:B-1----:R-:W-:-:S05]  /*0870*/  IMAD.WIDE R2, R0, 0x4, R2 ;  /* 0x0000000400027825 */ /* 0x002fca00078e0202 */
[----:B------:R-:W-:Y:S01]  /*0880*/  REDG.E.ADD.F32.FTZ.RN.STRONG.GPU desc[UR6][R2.64], R19 ;  /* 0x00000013020079a6 */ /* 0x000fe2000c12f306 */
[----:B------:R-:W-:Y:S05]  /*0890*/  EXIT ;  /* 0x000000000000794d */ /* 0x000fea0003800000 */
.L_x_18:
        /* <DEDUP_REMOVED lines=14> */
.L_x_32:


//--------------------- .text._Z19saxby_atomic_singlePfS_iiS_ --------------------------
	.section	.text._Z19saxby_atomic_singlePfS_iiS_,"ax",@progbits
	.align	128
        .global         _Z19saxby_atomic_singlePfS_iiS_
        .type           _Z19saxby_atomic_singlePfS_iiS_,@function
        .size           _Z19saxby_atomic_singlePfS_iiS_,(.L_x_33 - _Z19saxby_atomic_singlePfS_iiS_)
        .other          _Z19saxby_atomic_singlePfS_iiS_,@"STO_CUDA_ENTRY STV_DEFAULT"
_Z19saxby_atomic_singlePfS_iiS_:
.text._Z19saxby_atomic_singlePfS_iiS_:
        /* <DEDUP_REMOVED lines=40> */
.L_x_23:
        /* <DEDUP_REMOVED lines=14> */
[----:B------:R-:W5:Y:S01]  /*0360*/  LDG.E R28, desc[UR6][R8.64+0x1c] ;  /* 0x00001c06081c7981 */ /* 0x000f62000c1e1900 */
[----:B--2---:R-:W-:-:S03]  /*0370*/  FFMA R20, R21, R20, R14 ;  /* 0x0000001415147223 */ /* 0x004fc6000000000e */
[----:B------:R-:W2:Y:S01]  /*0380*/  LDG.E R21, desc[UR6][R8.64+-0x8] ;  /* 0xfffff80608157981 */ /* 0x000ea2000c1e1900 */
[----:B---3--:R-:W-:-:S03]  /*0390*/  FFMA R25, R25, R27, R20 ;  /* 0x0000001b19197223 */ /* 0x008fc60000000014 */
[----:B------:R-:W2:Y:S04]  /*03a0*/  LDG.E R20, desc[UR6][R6.64+-0x8] ;  /* 0xfffff80606147981 */ /* 0x000ea8000c1e1900 */
[----:B------:R-:W3:Y:S01]  /*03b0*/  LDG.E R27, desc[UR6][R8.64+0x18] ;  /* 0x00001806081b7981 */ /* 0x000ee2000c1e1900 */
[----:B----4-:R-:W-:-:S03]  /*03c0*/  FFMA R25, R18, R19, R25 ;  /* 0x0000001312197223 */ /* 0x010fc60000000019 */
[----:B------:R-:W4:Y:S04]  /*03d0*/  LDG.E R18, desc[UR6][R6.64+-0x4] ;  /* 0xfffffc0606127981 */ /* 0x000f28000c1e1900 */
[----:B------:R-:W4:Y:S01]  /*03e0*/  LDG.E R19, desc[UR6][R8.64+-0x4] ;  /* 0xfffffc0608137981 */ /* 0x000f22000c1e1900 */
[----:B-----5:R-:W-:-:S03]  /*03f0*/  FFMA R14, R16, R17, R25 ;  /* 0x00000011100e7223 */ /* 0x020fc60000000019 */
[----:B------:R-:W5:Y:S04]  /*0400*/  LDG.E R16, desc[UR6][R6.64] ;  /* 0x0000000606107981 */ /* 0x000f68000c1e1900 */
[----:B------:R-:W5:Y:S01]  /*0410*/  LDG.E R17, desc[UR6][R8.64] ;  /* 0x0000000608117981 */ /* 0x000f62000c1e1900 */
[----:B------:R-:W-:-:S03]  /*0420*/  FFMA R25, R15, R26, R14 ;  /* 0x0000001a0f197223 */ /* 0x000fc6000000000e */
[----:B------:R-:W3:Y:S04]  /*0430*/  LDG.E R15, desc[UR6][R6.64+0x4] ;  /* 0x00000406060f7981 */ /* 0x000ee8000c1e1900 */
[----:B------:R-:W3:Y:S01]  /*0440*/  LDG.E R14, desc[UR6][R8.64+0x4] ;  /* 0x00000406080e7981 */ /* 0x000ee2000c1e1900 */
[----:B------:R-:W-:-:S03]  /*0450*/  FFMA R25, R22, R23, R25 ;  /* 0x0000001716197223 */ /* 0x000fc60000000019 */
[----:B------:R-:W3:Y:S04]  /*0460*/  LDG.E R22, desc[UR6][R6.64+0x8] ;  /* 0x0000080606167981 */ /* 0x000ee8000c1e1900 */
[----:B------:R-:W3:Y:S04]  /*0470*/  LDG.E R23, desc[UR6][R8.64+0x8] ;  /* 0x0000080608177981 */ /* 0x000ee8000c1e1900 */
[----:B------:R-:W3:Y:S01]  /*0480*/  LDG.E R26, desc[UR6][R8.64+0x14] ;  /* 0x00001406081a7981 */ /* 0x000ee2000c1e1900 */
[----:B--2---:R-:W-:-:S03]  /*0490*/  FFMA R25, R20, R21, R25 ;  /* 0x0000001514197223 */ /* 0x004fc60000000019 */
[----:B------:R-:W2:Y:S04]  /*04a0*/  LDG.E R20, desc[UR6][R6.64+0xc] ;  /* 0x00000c0606147981 */ /* 0x000ea8000c1e1900 */
[----:B------:R-:W2:Y:S01]  /*04b0*/  LDG.E R21, desc[UR6][R8.64+0xc] ;  /* 0x00000c0608157981 */ /* 0x000ea2000c1e1900 */
[----:B----4-:R-:W-:-:S03]  /*04c0*/  FFMA R25, R18, R19, R25 ;  /* 0x0000001312197223 */ /* 0x010fc60000000019 */
[----:B------:R-:W4:Y:S04]  /*04d0*/  LDG.E R18, desc[UR6][R6.64+0x10] ;  /* 0x0000100606127981 */ /* 0x000f28000c1e1900 */
[----:B------:R-:W4:Y:S01]  /*04e0*/  LDG.E R19, desc[UR6][R8.64+0x10] ;  /* 0x0000100608137981 */ /* 0x000f22000c1e1900 */
[----:B-----5:R-:W-:-:S03]  /*04f0*/  FFMA R29, R16, R17, R25 ;  /* 0x00000011101d7223 */ /* 0x020fc60000000019 */
[----:B------:R-:W5:Y:S04]  /*0500*/  LDG.E R17, desc[UR6][R6.64+0x14] ;  /* 0x0000140606117981 */ /* 0x000f68000c1e1900 */
[----:B------:R-:W5:Y:S04]  /*0510*/  LDG.E R16, desc[UR6][R6.64+0x18] ;  /* 0x0000180606107981 */ /* 0x000f68000c1e1900 */
[----:B------:R-:W5:Y:S01]  /*0520*/  LDG.E R25, desc[UR6][R6.64+0x1c] ;  /* 0x00001c0606197981 */ /* 0x000f62000c1e1900 */
[----:B---3--:R-:W-:Y:S01]  /*0530*/  FFMA R15, R15, R14, R29 ;  /* 0x0000000e0f0f7223 */ /* 0x008fe2000000001d */
[----:B------:R-:W-:-:S03]  /*0540*/  IADD3 R12, PT, PT, R12, 0x10, RZ ;  /* 0x000000100c0c7810 */ /* 0x000fc60007ffe0ff */
[----:B------:R-:W-:Y:S01]  /*0550*/  FFMA R15, R22, R23, R15 ;  /* 0x00000017160f7223 */ /* 0x000fe2000000000f */
[----:B------:R-:W-:Y:S02]  /*0560*/  ISETP.NE.AND P1, PT, R12, RZ, PT ;  /* 0x000000ff0c00720c */ /* 0x000fe40003f25270 */
[----:B------:R-:W-:Y:S02]  /*0570*/  IADD3 R13, PT, PT, R13, 0x10, RZ ;  /* 0x000000100d0d7810 */ /* 0x000fe40007ffe0ff */
[----:B------:R-:W-:Y:S01]  /*0580*/  IADD3 R11, PT, PT, R11, 0x10, RZ ;  /* 0x000000100b0b7810 */ /* 0x000fe20007ffe0ff */
[----:B--2---:R-:W-:-:S04]  /*0590*/  FFMA R15, R20, R21, R15 ;  /* 0x00000015140f7223 */ /* 0x004fc8000000000f */
[----:B----4-:R-:W-:-:S04]  /*05a0*/  FFMA R18, R18, R19, R15 ;  /* 0x0000001312127223 */ /* 0x010fc8000000000f */
[----:B-----5:R-:W-:-:S04]  /*05b0*/  FFMA R17, R17, R26, R18 ;  /* 0x0000001a11117223 */ /* 0x020fc80000000012 */
[----:B------:R-:W-:-:S04]  /*05c0*/  FFMA R16, R16, R27, R17 ;  /* 0x0000001b10107223 */ /* 0x000fc80000000011 */
[----:B------:R-:W-:Y:S01]  /*05d0*/  FFMA R14, R25, R28, R16 ;  /* 0x0000001c190e7223 */ /* 0x000fe20000000010 */
[----:B------:R-:W-:Y:S06]  /*05e0*/  @P1 BRA `(.L_x_23) ;  /* 0xfffffffc00241947 */ /* 0x000fec000383ffff */
.L_x_22:
[----:B------:R-:W-:Y:S05]  /*05f0*/  BSYNC.RECONVERGENT B1 ;  /* 0x0000000000017941 */ /* 0x000fea0003800200 */
.L_x_21:
        /* <DEDUP_REMOVED lines=36> */
.L_x_25:
[----:B------:R-:W-:Y:S05]  /*0840*/  BSYNC.RECONVERGENT B1 ;  /* 0x0000000000017941 */ /* 0x000fea0003800200 */
.L_x_24:
        /* <DEDUP_REMOVED lines=24> */
.L_x_27:
[----:B------:R-:W-:Y:S05]  /*09d0*/  BSYNC.RECONVERGENT B1 ;  /* 0x0000000000017941 */ /* 0x000fea0003800200 */
.L_x_26:
[----:B------:R-:W-:Y:S05]  /*09e0*/  @!P1 BRA `(.L_x_20) ;  /* 0x0000000000389947 */ /* 0x000fea0003800000 */
[----:B------:R-:W0:Y:S01]  /*09f0*/  LDC.64 R8, c[0x0][0x380] ;  /* 0x0000e000ff087b82 */ /* 0x000e220000000a00 */
[----:B------:R-:W-:Y:S01]  /*0a00*/  IADD3 R10, PT, PT, -R10, RZ, RZ ;  /* 0x000000ff0a0a7210 */ /* 0x000fe20007ffe1ff */
[----:B------:R-:W-:-:S06]  /*0a10*/  IMAD R11, R0, UR5, R13 ;  /* 0x00000005000b7c24 */ /* 0x000fcc000f8e020d */
[----:B------:R-:W1:Y:S02]  /*0a20*/  LDC.64 R6, c[0x0][0x388] ;  /* 0x0000e200ff067b82 */ /* 0x000e640000000a00 */
.L_x_28:
        /* <DEDUP_REMOVED lines=10> */
.L_x_20:
[----:B------:R-:W-:Y:S05]  /*0ad0*/  BSYNC.RECONVERGENT B0 ;  /* 0x0000000000007941 */ /* 0x000fea0003800200 */
.L_x_19:
[----:B------:R-:W0:Y:S02]  /*0ae0*/  LDC.64 R2, c[0x0][0x398] ;  /* 0x0000e600ff027b82 */ /* 0x000e240000000a00 */
[----:B0-----:R-:W-:-:S06]  /*0af0*/  IMAD.WIDE R2, R0, 0x4, R2 ;  /* 0x0000000400027825 */ /* 0x001fcc00078e0202 */
[----:B------:R-:W-:Y:S06]  /*0b00*/  BAR.SYNC.DEFER_BLOCKING 0x0 ;  /* 0x0000000000007b1d */ /* 0x000fec0000010000 */
[----:B------:R-:W-:Y:S01]  /*0b10*/  REDG.E.ADD.F32.FTZ.RN.STRONG.GPU desc[UR6][R2.64], R14 ;  /* 0x0000000e020079a6 */ /* 0x000fe2000c12f306 */
[----:B------:R-:W-:Y:S05]  /*0b20*/  EXIT ;  /* 0x000000000000794d */ /* 0x000fea0003800000 */
.L_x_29:
        /* <DEDUP_REMOVED lines=13> */
.L_x_33:


//--------------------- .nv.shared.reserved.0     --------------------------
	.section	.nv.shared.reserved.0,"aw",@nobits
	.weak		__nv_reservedSMEM_offset_0_alias
	.size		__nv_reservedSMEM_offset_0_alias, 0, 64
	.other		__nv_reservedSMEM_offset_0_alias,@"STO_CUDA_RESERVED_SHARED STV_DEFAULT"
__nv_reservedSMEM_offset_0_alias:
	.zero		0
	.zero		64


//--------------------- .nv.shared._Z19saxby_multiple_warpPfS_iiS_ --------------------------
	.section	.nv.shared._Z19saxby_multiple_warpPfS_iiS_,"aw",@nobits
	.sectionflags	@""
	.align	4
.nv.shared._Z19saxby_multiple_warpPfS_iiS_:
	.zero		1152


//--------------------- .nv.constant0._Z9transposePfS_ii --------------------------
	.section	.nv.constant0._Z9transposePfS_ii,"a",@progbits
	.sectionflags	@""
	.align	4
.nv.constant0._Z9transposePfS_ii:
	.zero		920


//--------------------- .nv.constant0._Z20saxby_shuffle_singlePfS_iiS_ --------------------------
	.section	.nv.constant0._Z20saxby_shuffle_singlePfS_iiS_,"a",@progbits
	.sectionflags	@""
	.align	4
.nv.constant0._Z20saxby_shuffle_singlePfS_iiS_:
	.zero		928


//--------------------- .nv.constant0._Z19saxby_multiple_warpPfS_iiS_ --------------------------
	.section	.nv.constant0._Z19saxby_multiple_warpPfS_iiS_,"a",@progbits
	.sectionflags	@""
	.align	4
.nv.constant0._Z19saxby_multiple_warpPfS_iiS_:
	.zero		928


//--------------------- .nv.constant0._Z19saxby_atomic_singlePfS_iiS_ --------------------------
	.section	.nv.constant0._Z19saxby_atomic_singlePfS_iiS_,"a",@progbits
	.sectionflags	@""
	.align	4
.nv.constant0._Z19saxby_atomic_singlePfS_iiS_:
	.zero		928


//--------------------- SYMBOLS --------------------------

	.type		.nv.reservedSmem.offset0,@object
	.size		.nv.reservedSmem.offset0,0x4
	.type		.nv.reservedSmem.cap,@object
	.size		.nv.reservedSmem.cap,0x4
